//
// Generated by NVIDIA NVVM Compiler
//
// Compiler Build ID: CL-36424714
// Cuda compilation tools, release 13.0, V13.0.88
// Based on NVVM 20.0.0
//

.version 9.0
.target sm_100
.address_size 64

	// .globl	_Z19tiled_matmul_kernelPKfS0_Pfiii
// _ZZ19tiled_matmul_kernelPKfS0_PfiiiE6tile_A has been demoted
// _ZZ19tiled_matmul_kernelPKfS0_PfiiiE6tile_B has been demoted
// _ZZ29tiled_matmul_kernel_optimizedPKfS0_PfiiiE6tile_A has been demoted
// _ZZ29tiled_matmul_kernel_optimizedPKfS0_PfiiiE6tile_B has been demoted

.visible .entry _Z19tiled_matmul_kernelPKfS0_Pfiii(
	.param .u64 .ptr .align 1 _Z19tiled_matmul_kernelPKfS0_Pfiii_param_0,
	.param .u64 .ptr .align 1 _Z19tiled_matmul_kernelPKfS0_Pfiii_param_1,
	.param .u64 .ptr .align 1 _Z19tiled_matmul_kernelPKfS0_Pfiii_param_2,
	.param .u32 _Z19tiled_matmul_kernelPKfS0_Pfiii_param_3,
	.param .u32 _Z19tiled_matmul_kernelPKfS0_Pfiii_param_4,
	.param .u32 _Z19tiled_matmul_kernelPKfS0_Pfiii_param_5
)
{
	.reg .pred 	%p<12>;
	.reg .b32 	%r<43>;
	.reg .b32 	%f<63>;
	.reg .b64 	%rd<13>;
	// demoted variable
	.shared .align 4 .b8 _ZZ19tiled_matmul_kernelPKfS0_PfiiiE6tile_A[1024];
	// demoted variable
	.shared .align 4 .b8 _ZZ19tiled_matmul_kernelPKfS0_PfiiiE6tile_B[1024];
	ld.param.u64 	%rd3, [_Z19tiled_matmul_kernelPKfS0_Pfiii_param_0];
	ld.param.u64 	%rd4, [_Z19tiled_matmul_kernelPKfS0_Pfiii_param_1];
	ld.param.u64 	%rd5, [_Z19tiled_matmul_kernelPKfS0_Pfiii_param_2];
	ld.param.u32 	%r24, [_Z19tiled_matmul_kernelPKfS0_Pfiii_param_3];
	ld.param.u32 	%r25, [_Z19tiled_matmul_kernelPKfS0_Pfiii_param_4];
	ld.param.u32 	%r26, [_Z19tiled_matmul_kernelPKfS0_Pfiii_param_5];
	mov.u32 	%r38, %tid.x;
	mov.u32 	%r40, %tid.y;
	mov.u32 	%r27, %ctaid.y;
	shl.b32 	%r28, %r27, 4;
	add.s32 	%r3, %r28, %r40;
	mov.u32 	%r29, %ctaid.x;
	shl.b32 	%r4, %r29, 4;
	add.s32 	%r5, %r4, %r38;
	setp.lt.s32 	%p1, %r26, 1;
	mov.f32 	%f62, 0f00000000;
	@%p1 bra 	$L__BB0_7;
	add.s32 	%r30, %r26, 15;
	shr.u32 	%r31, %r30, 4;
	shl.b32 	%r32, %r40, 6;
	mov.u32 	%r33, _ZZ19tiled_matmul_kernelPKfS0_PfiiiE6tile_A;
	add.s32 	%r6, %r33, %r32;
	shl.b32 	%r34, %r38, 2;
	add.s32 	%r7, %r6, %r34;
	mov.u32 	%r35, _ZZ19tiled_matmul_kernelPKfS0_PfiiiE6tile_B;
	add.s32 	%r9, %r35, %r34;
	add.s32 	%r8, %r9, %r32;
	neg.s32 	%r42, %r31;
	mad.lo.s32 	%r36, %r40, %r25, %r38;
	add.s32 	%r41, %r36, %r4;
	shl.b32 	%r12, %r25, 4;
	mad.lo.s32 	%r39, %r26, %r3, %r38;
	cvta.to.global.u64 	%rd1, %rd3;
	cvta.to.global.u64 	%rd2, %rd4;
	mov.f32 	%f62, 0f00000000;
$L__BB0_2:
	setp.ge.s32 	%p2, %r3, %r24;
	setp.ge.s32 	%p3, %r38, %r26;
	mov.f32 	%f60, 0f00000000;
	or.pred  	%p4, %p2, %p3;
	@%p4 bra 	$L__BB0_4;
	mul.wide.u32 	%rd6, %r39, 4;
	add.s64 	%rd7, %rd1, %rd6;
	ld.global.f32 	%f60, [%rd7];
$L__BB0_4:
	setp.ge.s32 	%p5, %r5, %r25;
	st.shared.f32 	[%r7], %f60;
	setp.ge.s32 	%p6, %r40, %r26;
	mov.f32 	%f61, 0f00000000;
	or.pred  	%p7, %p5, %p6;
	@%p7 bra 	$L__BB0_6;
	mul.wide.s32 	%rd8, %r41, 4;
	add.s64 	%rd9, %rd2, %rd8;
	ld.global.f32 	%f61, [%rd9];
$L__BB0_6:
	st.shared.f32 	[%r8], %f61;
	bar.sync 	0;
	ld.shared.f32 	%f12, [%r6];
	ld.shared.f32 	%f13, [%r9];
	fma.rn.f32 	%f14, %f12, %f13, %f62;
	ld.shared.f32 	%f15, [%r6+4];
	ld.shared.f32 	%f16, [%r9+64];
	fma.rn.f32 	%f17, %f15, %f16, %f14;
	ld.shared.f32 	%f18, [%r6+8];
	ld.shared.f32 	%f19, [%r9+128];
	fma.rn.f32 	%f20, %f18, %f19, %f17;
	ld.shared.f32 	%f21, [%r6+12];
	ld.shared.f32 	%f22, [%r9+192];
	fma.rn.f32 	%f23, %f21, %f22, %f20;
	ld.shared.f32 	%f24, [%r6+16];
	ld.shared.f32 	%f25, [%r9+256];
	fma.rn.f32 	%f26, %f24, %f25, %f23;
	ld.shared.f32 	%f27, [%r6+20];
	ld.shared.f32 	%f28, [%r9+320];
	fma.rn.f32 	%f29, %f27, %f28, %f26;
	ld.shared.f32 	%f30, [%r6+24];
	ld.shared.f32 	%f31, [%r9+384];
	fma.rn.f32 	%f32, %f30, %f31, %f29;
	ld.shared.f32 	%f33, [%r6+28];
	ld.shared.f32 	%f34, [%r9+448];
	fma.rn.f32 	%f35, %f33, %f34, %f32;
	ld.shared.f32 	%f36, [%r6+32];
	ld.shared.f32 	%f37, [%r9+512];
	fma.rn.f32 	%f38, %f36, %f37, %f35;
	ld.shared.f32 	%f39, [%r6+36];
	ld.shared.f32 	%f40, [%r9+576];
	fma.rn.f32 	%f41, %f39, %f40, %f38;
	ld.shared.f32 	%f42, [%r6+40];
	ld.shared.f32 	%f43, [%r9+640];
	fma.rn.f32 	%f44, %f42, %f43, %f41;
	ld.shared.f32 	%f45, [%r6+44];
	ld.shared.f32 	%f46, [%r9+704];
	fma.rn.f32 	%f47, %f45, %f46, %f44;
	ld.shared.f32 	%f48, [%r6+48];
	ld.shared.f32 	%f49, [%r9+768];
	fma.rn.f32 	%f50, %f48, %f49, %f47;
	ld.shared.f32 	%f51, [%r6+52];
	ld.shared.f32 	%f52, [%r9+832];
	fma.rn.f32 	%f53, %f51, %f52, %f50;
	ld.shared.f32 	%f54, [%r6+56];
	ld.shared.f32 	%f55, [%r9+896];
	fma.rn.f32 	%f56, %f54, %f55, %f53;
	ld.shared.f32 	%f57, [%r6+60];
	ld.shared.f32 	%f58, [%r9+960];
	fma.rn.f32 	%f62, %f57, %f58, %f56;
	bar.sync 	0;
	add.s32 	%r42, %r42, 1;
	setp.ne.s32 	%p8, %r42, 0;
	add.s32 	%r41, %r41, %r12;
	add.s32 	%r40, %r40, 16;
	add.s32 	%r39, %r39, 16;
	add.s32 	%r38, %r38, 16;
	@%p8 bra 	$L__BB0_2;
$L__BB0_7:
	setp.ge.s32 	%p9, %r3, %r24;
	setp.ge.s32 	%p10, %r5, %r25;
	or.pred  	%p11, %p9, %p10;
	@%p11 bra 	$L__BB0_9;
	mad.lo.s32 	%r37, %r25, %r3, %r5;
	cvta.to.global.u64 	%rd10, %rd5;
	mul.wide.s32 	%rd11, %r37, 4;
	add.s64 	%rd12, %rd10, %rd11;
	st.global.f32 	[%rd12], %f62;
$L__BB0_9:
	ret;

}
	// .globl	_Z29tiled_matmul_kernel_optimizedPKfS0_Pfiii
.visible .entry _Z29tiled_matmul_kernel_optimizedPKfS0_Pfiii(
	.param .u64 .ptr .align 1 _Z29tiled_matmul_kernel_optimizedPKfS0_Pfiii_param_0,
	.param .u64 .ptr .align 1 _Z29tiled_matmul_kernel_optimizedPKfS0_Pfiii_param_1,
	.param .u64 .ptr .align 1 _Z29tiled_matmul_kernel_optimizedPKfS0_Pfiii_param_2,
	.param .u32 _Z29tiled_matmul_kernel_optimizedPKfS0_Pfiii_param_3,
	.param .u32 _Z29tiled_matmul_kernel_optimizedPKfS0_Pfiii_param_4,
	.param .u32 _Z29tiled_matmul_kernel_optimizedPKfS0_Pfiii_param_5
)
{
	.reg .pred 	%p<26>;
	.reg .b32 	%r<69>;
	.reg .b32 	%f<181>;
	.reg .b64 	%rd<32>;
	// demoted variable
	.shared .align 4 .b8 _ZZ29tiled_matmul_kernel_optimizedPKfS0_PfiiiE6tile_A[1024];
	// demoted variable
	.shared .align 4 .b8 _ZZ29tiled_matmul_kernel_optimizedPKfS0_PfiiiE6tile_B[1024];
	ld.param.u64 	%rd4, [_Z29tiled_matmul_kernel_optimizedPKfS0_Pfiii_param_0];
	ld.param.u64 	%rd5, [_Z29tiled_matmul_kernel_optimizedPKfS0_Pfiii_param_1];
	ld.param.u32 	%r30, [_Z29tiled_matmul_kernel_optimizedPKfS0_Pfiii_param_3];
	ld.param.u32 	%r31, [_Z29tiled_matmul_kernel_optimizedPKfS0_Pfiii_param_4];
	ld.param.u32 	%r32, [_Z29tiled_matmul_kernel_optimizedPKfS0_Pfiii_param_5];
	cvta.to.global.u64 	%rd1, %rd5;
	cvta.to.global.u64 	%rd2, %rd4;
	mov.u32 	%r1, %tid.x;
	mov.u32 	%r2, %tid.y;
	mov.u32 	%r33, %ctaid.y;
	shl.b32 	%r34, %r33, 4;
	add.s32 	%r3, %r34, %r2;
	mov.u32 	%r35, %ctaid.x;
	shl.b32 	%r36, %r35, 4;
	add.s32 	%r4, %r36, %r1;
	setp.lt.s32 	%p1, %r32, 1;
	mov.f32 	%f180, 0f00000000;
	@%p1 bra 	$L__BB1_19;
	add.s32 	%r5, %r32, 15;
	shl.b32 	%r38, %r2, 6;
	mov.u32 	%r39, _ZZ29tiled_matmul_kernel_optimizedPKfS0_PfiiiE6tile_A;
	add.s32 	%r6, %r39, %r38;
	mul.lo.s32 	%r7, %r32, %r3;
	mov.u32 	%r40, _ZZ29tiled_matmul_kernel_optimizedPKfS0_PfiiiE6tile_B;
	shl.b32 	%r41, %r1, 2;
	add.s32 	%r10, %r40, %r41;
	add.s32 	%r8, %r10, %r38;
	mul.lo.s32 	%r9, %r32, %r4;
	setp.lt.u32 	%p2, %r32, 17;
	mov.f32 	%f180, 0f00000000;
	mov.b32 	%r68, 0;
	@%p2 bra 	$L__BB1_13;
	shr.u32 	%r43, %r5, 4;
	and.b32  	%r44, %r43, 134217726;
	neg.s32 	%r67, %r44;
	add.s32 	%r64, %r2, %r9;
	add.s32 	%r62, %r1, %r7;
	mov.f32 	%f180, 0f00000000;
	mov.b32 	%r66, 16;
	cvt.u64.u32 	%rd10, %r7;
	cvt.u64.u32 	%rd11, %r1;
	cvt.s64.s32 	%rd17, %r9;
	cvt.u64.u32 	%rd18, %r2;
	mov.u32 	%r63, %r1;
	mov.u32 	%r65, %r2;
$L__BB1_3:
	setp.ge.s32 	%p3, %r3, %r30;
	setp.ge.s32 	%p4, %r63, %r32;
	mov.f32 	%f172, 0f00000000;
	or.pred  	%p5, %p3, %p4;
	@%p5 bra 	$L__BB1_5;
	mul.wide.u32 	%rd6, %r62, 4;
	add.s64 	%rd7, %rd2, %rd6;
	ld.global.f32 	%f172, [%rd7];
$L__BB1_5:
	setp.ge.s32 	%p6, %r4, %r31;
	shl.b32 	%r45, %r1, 2;
	add.s32 	%r46, %r6, %r45;
	st.shared.f32 	[%r46], %f172;
	setp.ge.s32 	%p7, %r65, %r32;
	mov.f32 	%f173, 0f00000000;
	or.pred  	%p8, %p6, %p7;
	@%p8 bra 	$L__BB1_7;
	mul.wide.s32 	%rd8, %r64, 4;
	add.s64 	%rd9, %rd1, %rd8;
	ld.global.f32 	%f173, [%rd9];
$L__BB1_7:
	st.shared.f32 	[%r8], %f173;
	bar.sync 	0;
	ld.shared.f32 	%f27, [%r6];
	ld.shared.f32 	%f28, [%r10];
	fma.rn.f32 	%f29, %f27, %f28, %f180;
	ld.shared.f32 	%f30, [%r6+4];
	ld.shared.f32 	%f31, [%r10+64];
	fma.rn.f32 	%f32, %f30, %f31, %f29;
	ld.shared.f32 	%f33, [%r6+8];
	ld.shared.f32 	%f34, [%r10+128];
	fma.rn.f32 	%f35, %f33, %f34, %f32;
	ld.shared.f32 	%f36, [%r6+12];
	ld.shared.f32 	%f37, [%r10+192];
	fma.rn.f32 	%f38, %f36, %f37, %f35;
	ld.shared.f32 	%f39, [%r6+16];
	ld.shared.f32 	%f40, [%r10+256];
	fma.rn.f32 	%f41, %f39, %f40, %f38;
	ld.shared.f32 	%f42, [%r6+20];
	ld.shared.f32 	%f43, [%r10+320];
	fma.rn.f32 	%f44, %f42, %f43, %f41;
	ld.shared.f32 	%f45, [%r6+24];
	ld.shared.f32 	%f46, [%r10+384];
	fma.rn.f32 	%f47, %f45, %f46, %f44;
	ld.shared.f32 	%f48, [%r6+28];
	ld.shared.f32 	%f49, [%r10+448];
	fma.rn.f32 	%f50, %f48, %f49, %f47;
	ld.shared.f32 	%f51, [%r6+32];
	ld.shared.f32 	%f52, [%r10+512];
	fma.rn.f32 	%f53, %f51, %f52, %f50;
	ld.shared.f32 	%f54, [%r6+36];
	ld.shared.f32 	%f55, [%r10+576];
	fma.rn.f32 	%f56, %f54, %f55, %f53;
	ld.shared.f32 	%f57, [%r6+40];
	ld.shared.f32 	%f58, [%r10+640];
	fma.rn.f32 	%f59, %f57, %f58, %f56;
	ld.shared.f32 	%f60, [%r6+44];
	ld.shared.f32 	%f61, [%r10+704];
	fma.rn.f32 	%f62, %f60, %f61, %f59;
	ld.shared.f32 	%f63, [%r6+48];
	ld.shared.f32 	%f64, [%r10+768];
	fma.rn.f32 	%f65, %f63, %f64, %f62;
	ld.shared.f32 	%f66, [%r6+52];
	ld.shared.f32 	%f67, [%r10+832];
	fma.rn.f32 	%f68, %f66, %f67, %f65;
	ld.shared.f32 	%f69, [%r6+56];
	ld.shared.f32 	%f70, [%r10+896];
	fma.rn.f32 	%f71, %f69, %f70, %f68;
	ld.shared.f32 	%f72, [%r6+60];
	ld.shared.f32 	%f73, [%r10+960];
	fma.rn.f32 	%f6, %f72, %f73, %f71;
	bar.sync 	0;
	add.s32 	%r47, %r63, 16;
	setp.ge.s32 	%p10, %r47, %r32;
	mov.f32 	%f174, 0f00000000;
	or.pred  	%p11, %p3, %p10;
	@%p11 bra 	$L__BB1_9;
	add.s32 	%r48, %r66, -16;
	cvt.u64.u32 	%rd12, %r48;
	add.s64 	%rd13, %rd12, %rd11;
	add.s64 	%rd14, %rd13, %rd10;
	shl.b64 	%rd15, %rd14, 2;
	add.s64 	%rd16, %rd2, %rd15;
	ld.global.f32 	%f174, [%rd16+64];
$L__BB1_9:
	shl.b32 	%r49, %r1, 2;
	add.s32 	%r50, %r6, %r49;
	st.shared.f32 	[%r50], %f174;
	add.s32 	%r51, %r65, 16;
	setp.ge.s32 	%p13, %r51, %r32;
	mov.f32 	%f175, 0f00000000;
	or.pred  	%p14, %p6, %p13;
	@%p14 bra 	$L__BB1_11;
	add.s32 	%r52, %r66, -16;
	cvt.s64.s32 	%rd19, %r52;
	add.s64 	%rd20, %rd19, %rd18;
	add.s64 	%rd21, %rd20, %rd17;
	shl.b64 	%rd22, %rd21, 2;
	add.s64 	%rd23, %rd1, %rd22;
	ld.global.f32 	%f175, [%rd23+64];
$L__BB1_11:
	st.shared.f32 	[%r8], %f175;
	bar.sync 	0;
	ld.shared.f32 	%f75, [%r6];
	ld.shared.f32 	%f76, [%r10];
	fma.rn.f32 	%f77, %f75, %f76, %f6;
	ld.shared.f32 	%f78, [%r6+4];
	ld.shared.f32 	%f79, [%r10+64];
	fma.rn.f32 	%f80, %f78, %f79, %f77;
	ld.shared.f32 	%f81, [%r6+8];
	ld.shared.f32 	%f82, [%r10+128];
	fma.rn.f32 	%f83, %f81, %f82, %f80;
	ld.shared.f32 	%f84, [%r6+12];
	ld.shared.f32 	%f85, [%r10+192];
	fma.rn.f32 	%f86, %f84, %f85, %f83;
	ld.shared.f32 	%f87, [%r6+16];
	ld.shared.f32 	%f88, [%r10+256];
	fma.rn.f32 	%f89, %f87, %f88, %f86;
	ld.shared.f32 	%f90, [%r6+20];
	ld.shared.f32 	%f91, [%r10+320];
	fma.rn.f32 	%f92, %f90, %f91, %f89;
	ld.shared.f32 	%f93, [%r6+24];
	ld.shared.f32 	%f94, [%r10+384];
	fma.rn.f32 	%f95, %f93, %f94, %f92;
	ld.shared.f32 	%f96, [%r6+28];
	ld.shared.f32 	%f97, [%r10+448];
	fma.rn.f32 	%f98, %f96, %f97, %f95;
	ld.shared.f32 	%f99, [%r6+32];
	ld.shared.f32 	%f100, [%r10+512];
	fma.rn.f32 	%f101, %f99, %f100, %f98;
	ld.shared.f32 	%f102, [%r6+36];
	ld.shared.f32 	%f103, [%r10+576];
	fma.rn.f32 	%f104, %f102, %f103, %f101;
	ld.shared.f32 	%f105, [%r6+40];
	ld.shared.f32 	%f106, [%r10+640];
	fma.rn.f32 	%f107, %f105, %f106, %f104;
	ld.shared.f32 	%f108, [%r6+44];
	ld.shared.f32 	%f109, [%r10+704];
	fma.rn.f32 	%f110, %f108, %f109, %f107;
	ld.shared.f32 	%f111, [%r6+48];
	ld.shared.f32 	%f112, [%r10+768];
	fma.rn.f32 	%f113, %f111, %f112, %f110;
	ld.shared.f32 	%f114, [%r6+52];
	ld.shared.f32 	%f115, [%r10+832];
	fma.rn.f32 	%f116, %f114, %f115, %f113;
	ld.shared.f32 	%f117, [%r6+56];
	ld.shared.f32 	%f118, [%r10+896];
	fma.rn.f32 	%f119, %f117, %f118, %f116;
	ld.shared.f32 	%f120, [%r6+60];
	ld.shared.f32 	%f121, [%r10+960];
	fma.rn.f32 	%f180, %f120, %f121, %f119;
	bar.sync 	0;
	add.s32 	%r67, %r67, 2;
	add.s32 	%r66, %r66, 32;
	add.s32 	%r65, %r65, 32;
	add.s32 	%r64, %r64, 32;
	add.s32 	%r63, %r63, 32;
	add.s32 	%r62, %r62, 32;
	setp.ne.s32 	%p15, %r67, 0;
	@%p15 bra 	$L__BB1_3;
	and.b32  	%r68, %r5, 2147483616;
$L__BB1_13:
	and.b32  	%r53, %r5, 16;
	setp.eq.s32 	%p16, %r53, 0;
	@%p16 bra 	$L__BB1_19;
	setp.ge.s32 	%p17, %r3, %r30;
	add.s32 	%r54, %r68, %r1;
	setp.ge.s32 	%p18, %r54, %r32;
	mov.f32 	%f178, 0f00000000;
	or.pred  	%p19, %p17, %p18;
	@%p19 bra 	$L__BB1_16;
	add.s32 	%r55, %r54, %r7;
	mul.wide.u32 	%rd24, %r55, 4;
	add.s64 	%rd25, %rd2, %rd24;
	ld.global.f32 	%f178, [%rd25];
$L__BB1_16:
	setp.ge.s32 	%p20, %r4, %r31;
	mov.u32 	%r56, %tid.x;
	shl.b32 	%r57, %r56, 2;
	add.s32 	%r58, %r6, %r57;
	st.shared.f32 	[%r58], %f178;
	add.s32 	%r59, %r68, %r2;
	setp.ge.s32 	%p21, %r59, %r32;
	mov.f32 	%f179, 0f00000000;
	or.pred  	%p22, %p20, %p21;
	@%p22 bra 	$L__BB1_18;
	add.s32 	%r60, %r59, %r9;
	mul.wide.s32 	%rd26, %r60, 4;
	add.s64 	%rd27, %rd1, %rd26;
	ld.global.f32 	%f179, [%rd27];
$L__BB1_18:
	st.shared.f32 	[%r8], %f179;
	bar.sync 	0;
	ld.shared.f32 	%f124, [%r6];
	ld.shared.f32 	%f125, [%r10];
	fma.rn.f32 	%f126, %f124, %f125, %f180;
	ld.shared.f32 	%f127, [%r6+4];
	ld.shared.f32 	%f128, [%r10+64];
	fma.rn.f32 	%f129, %f127, %f128, %f126;
	ld.shared.f32 	%f130, [%r6+8];
	ld.shared.f32 	%f131, [%r10+128];
	fma.rn.f32 	%f132, %f130, %f131, %f129;
	ld.shared.f32 	%f133, [%r6+12];
	ld.shared.f32 	%f134, [%r10+192];
	fma.rn.f32 	%f135, %f133, %f134, %f132;
	ld.shared.f32 	%f136, [%r6+16];
	ld.shared.f32 	%f137, [%r10+256];
	fma.rn.f32 	%f138, %f136, %f137, %f135;
	ld.shared.f32 	%f139, [%r6+20];
	ld.shared.f32 	%f140, [%r10+320];
	fma.rn.f32 	%f141, %f139, %f140, %f138;
	ld.shared.f32 	%f142, [%r6+24];
	ld.shared.f32 	%f143, [%r10+384];
	fma.rn.f32 	%f144, %f142, %f143, %f141;
	ld.shared.f32 	%f145, [%r6+28];
	ld.shared.f32 	%f146, [%r10+448];
	fma.rn.f32 	%f147, %f145, %f146, %f144;
	ld.shared.f32 	%f148, [%r6+32];
	ld.shared.f32 	%f149, [%r10+512];
	fma.rn.f32 	%f150, %f148, %f149, %f147;
	ld.shared.f32 	%f151, [%r6+36];
	ld.shared.f32 	%f152, [%r10+576];
	fma.rn.f32 	%f153, %f151, %f152, %f150;
	ld.shared.f32 	%f154, [%r6+40];
	ld.shared.f32 	%f155, [%r10+640];
	fma.rn.f32 	%f156, %f154, %f155, %f153;
	ld.shared.f32 	%f157, [%r6+44];
	ld.shared.f32 	%f158, [%r10+704];
	fma.rn.f32 	%f159, %f157, %f158, %f156;
	ld.shared.f32 	%f160, [%r6+48];
	ld.shared.f32 	%f161, [%r10+768];
	fma.rn.f32 	%f162, %f160, %f161, %f159;
	ld.shared.f32 	%f163, [%r6+52];
	ld.shared.f32 	%f164, [%r10+832];
	fma.rn.f32 	%f165, %f163, %f164, %f162;
	ld.shared.f32 	%f166, [%r6+56];
	ld.shared.f32 	%f167, [%r10+896];
	fma.rn.f32 	%f168, %f166, %f167, %f165;
	ld.shared.f32 	%f169, [%r6+60];
	ld.shared.f32 	%f170, [%r10+960];
	fma.rn.f32 	%f180, %f169, %f170, %f168;
	bar.sync 	0;
$L__BB1_19:
	setp.ge.s32 	%p23, %r3, %r30;
	setp.ge.s32 	%p24, %r4, %r31;
	or.pred  	%p25, %p23, %p24;
	@%p25 bra 	$L__BB1_21;
	ld.param.u64 	%rd31, [_Z29tiled_matmul_kernel_optimizedPKfS0_Pfiii_param_2];
	mad.lo.s32 	%r61, %r31, %r3, %r4;
	cvta.to.global.u64 	%rd28, %rd31;
	mul.wide.s32 	%rd29, %r61, 4;
	add.s64 	%rd30, %rd28, %rd29;
	st.global.f32 	[%rd30], %f180;
$L__BB1_21:
	ret;

}


// ===== COMPILED SASS (sm_100) =====

	.target	sm_100

	.elftype	@"ET_EXEC"


//--------------------- .note.nv.tkinfo           --------------------------
	.section	.note.nv.tkinfo,"",@"SHT_NOTE"
	.sectionflags	@"SHF_NOTE_NV_TKINFO"
	.tkinfo
        /*0018*/ 	.word	0x00000002
        /*0030*/ 	.string	""
        /*0030*/ 	.string	"ptxas"
        /*0030*/ 	.string	"Cuda compilation tools, release 13.0, V13.0.88"
        /*0030*/ 	.string	"Build cuda_13.0.r13.0/compiler.36424714_0"
        /*0030*/ 	.string	"-arch sm_100 -m 64 "



//--------------------- .note.nv.cuinfo           --------------------------
	.section	.note.nv.cuinfo,"",@"SHT_NOTE"
	.sectionflags	@"SHF_NOTE_NV_CUINFO"
        /*0018*/ 	.short	0x0002
        /*001a*/ 	.short	0x0064
        /*001c*/ 	.short	0x0082
	.zero		2


//--------------------- .nv.info                  --------------------------
	.section	.nv.info,"",@"SHT_CUDA_INFO"
	.align	4


	//----- nvinfo : EIATTR_REGCOUNT
	.align		4
        /*0000*/ 	.byte	0x04, 0x2f
        /*0002*/ 	.short	(.L_1 - .L_0)
	.align		4
.L_0:
        /*0004*/ 	.word	index@(_Z19tiled_matmul_kernelPKfS0_Pfiii)
        /*0008*/ 	.word	0x00000020


	//----- nvinfo : EIATTR_FRAME_SIZE
	.align		4
.L_1:
        /*000c*/ 	.byte	0x04, 0x11
        /*000e*/ 	.short	(.L_3 - .L_2)
	.align		4
.L_2:
        /*0010*/ 	.word	index@(_Z19tiled_matmul_kernelPKfS0_Pfiii)
        /*0014*/ 	.word	0x00000000


	//----- nvinfo : EIATTR_REGCOUNT
	.align		4
.L_3:
        /*0018*/ 	.byte	0x04, 0x2f
        /*001a*/ 	.short	(.L_5 - .L_4)
	.align		4
.L_4:
        /*001c*/ 	.word	index@(_Z29tiled_matmul_kernel_optimizedPKfS0_Pfiii)
        /*0020*/ 	.word	0x00000020


	//----- nvinfo : EIATTR_FRAME_SIZE
	.align		4
.L_5:
        /*0024*/ 	.byte	0x04, 0x11
        /*0026*/ 	.short	(.L_7 - .L_6)
	.align		4
.L_6:
        /*0028*/ 	.word	index@(_Z29tiled_matmul_kernel_optimizedPKfS0_Pfiii)
        /*002c*/ 	.word	0x00000000


	//----- nvinfo : EIATTR_MIN_STACK_SIZE
	.align		4
.L_7:
        /*0030*/ 	.byte	0x04, 0x12
        /*0032*/ 	.short	(.L_9 - .L_8)
	.align		4
.L_8:
        /*0034*/ 	.word	index@(_Z29tiled_matmul_kernel_optimizedPKfS0_Pfiii)
        /*0038*/ 	.word	0x00000000


	//----- nvinfo : EIATTR_MIN_STACK_SIZE
	.align		4
.L_9:
        /*003c*/ 	.byte	0x04, 0x12
        /*003e*/ 	.short	(.L_11 - .L_10)
	.align		4
.L_10:
        /*0040*/ 	.word	index@(_Z19tiled_matmul_kernelPKfS0_Pfiii)
        /*0044*/ 	.word	0x00000000
.L_11:


//--------------------- .nv.compat                --------------------------
	.section	.nv.compat,"",@"SHT_CUDA_COMPAT_INFO"
	.align	4
        /*0000*/ 	.byte	0x02, 0x09, 0x00, 0x00, 0x02, 0x02, 0x01, 0x00, 0x02, 0x05, 0x05, 0x00, 0x03, 0x07, 0x01, 0x01
        /*0010*/ 	.byte	0x02, 0x03, 0x00, 0x00, 0x02, 0x06, 0x01, 0x00, 0x04, 0x0b, 0x08, 0x00, 0x09, 0x00, 0x00, 0x00
        /*0020*/ 	.byte	0x00, 0x00, 0x00, 0x00


//--------------------- .nv.info._Z29tiled_matmul_kernel_optimizedPKfS0_Pfiii --------------------------
	.section	.nv.info._Z29tiled_matmul_kernel_optimizedPKfS0_Pfiii,"",@"SHT_CUDA_INFO"
	.sectionflags	@""
	.align	4


	//----- nvinfo : EIATTR_CUDA_API_VERSION
	.align		4
        /*0000*/ 	.byte	0x04, 0x37
        /*0002*/ 	.short	(.L_13 - .L_12)
.L_12:
        /*0004*/ 	.word	0x00000082


	//----- nvinfo : EIATTR_KPARAM_INFO
	.align		4
.L_13:
        /*0008*/ 	.byte	0x04, 0x17
        /*000a*/ 	.short	(.L_15 - .L_14)
.L_14:
        /*000c*/ 	.word	0x00000000
        /*0010*/ 	.short	0x0005
        /*0012*/ 	.short	0x0020
        /*0014*/ 	.byte	0x00, 0xf0, 0x11, 0x00


	//----- nvinfo : EIATTR_KPARAM_INFO
	.align		4
.L_15:
        /*0018*/ 	.byte	0x04, 0x17
        /*001a*/ 	.short	(.L_17 - .L_16)
.L_16:
        /*001c*/ 	.word	0x00000000
        /*0020*/ 	.short	0x0004
        /*0022*/ 	.short	0x001c
        /*0024*/ 	.byte	0x00, 0xf0, 0x11, 0x00


	//----- nvinfo : EIATTR_KPARAM_INFO
	.align		4
.L_17:
        /*0028*/ 	.byte	0x04, 0x17
        /*002a*/ 	.short	(.L_19 - .L_18)
.L_18:
        /*002c*/ 	.word	0x00000000
        /*0030*/ 	.short	0x0003
        /*0032*/ 	.short	0x0018
        /*0034*/ 	.byte	0x00, 0xf0, 0x11, 0x00


	//----- nvinfo : EIATTR_KPARAM_INFO
	.align		4
.L_19:
        /*0038*/ 	.byte	0x04, 0x17
        /*003a*/ 	.short	(.L_21 - .L_20)
.L_20:
        /*003c*/ 	.word	0x00000000
        /*0040*/ 	.short	0x0002
        /*0042*/ 	.short	0x0010
        /*0044*/ 	.byte	0x00, 0xf5, 0x21, 0x00


	//----- nvinfo : EIATTR_KPARAM_INFO
	.align		4
.L_21:
        /*0048*/ 	.byte	0x04, 0x17
        /*004a*/ 	.short	(.L_23 - .L_22)
.L_22:
        /*004c*/ 	.word	0x00000000
        /*0050*/ 	.short	0x0001
        /*0052*/ 	.short	0x0008
        /*0054*/ 	.byte	0x00, 0xf5, 0x21, 0x00


	//----- nvinfo : EIATTR_KPARAM_INFO
	.align		4
.L_23:
        /*0058*/ 	.byte	0x04, 0x17
        /*005a*/ 	.short	(.L_25 - .L_24)
.L_24:
        /*005c*/ 	.word	0x00000000
        /*0060*/ 	.short	0x0000
        /*0062*/ 	.short	0x0000
        /*0064*/ 	.byte	0x00, 0xf5, 0x21, 0x00


	//----- nvinfo : EIATTR_SPARSE_MMA_MASK
	.align		4
.L_25:
        /*0068*/ 	.byte	0x03, 0x50
        /*006a*/ 	.short	0x0000


	//----- nvinfo : EIATTR_MAXREG_COUNT
	.align		4
        /*006c*/ 	.byte	0x03, 0x1b
        /*006e*/ 	.short	0x00ff


	//----- nvinfo : EIATTR_NUM_BARRIERS
	.align		4
        /*0070*/ 	.byte	0x02, 0x4c
        /*0072*/ 	.byte	0x01
	.zero		1


	//----- nvinfo : EIATTR_MERCURY_ISA_VERSION
	.align		4
        /*0074*/ 	.byte	0x03, 0x5f
        /*0076*/ 	.short	0x0101


	//----- nvinfo : EIATTR_VRC_CTA_INIT_COUNT
	.align		4
        /*0078*/ 	.byte	0x02, 0x4a
	.zero		1
	.zero		1


	//----- nvinfo : EIATTR_EXIT_INSTR_OFFSETS
	.align		4
        /*007c*/ 	.byte	0x04, 0x1c
        /*007e*/ 	.short	(.L_27 - .L_26)


	//   ....[0]....
.L_26:
        /*0080*/ 	.word	0x00000e40


	//   ....[1]....
        /*0084*/ 	.word	0x00000e90


	//----- nvinfo : EIATTR_CBANK_PARAM_SIZE
	.align		4
.L_27:
        /*0088*/ 	.byte	0x03, 0x19
        /*008a*/ 	.short	0x0024


	//----- nvinfo : EIATTR_PARAM_CBANK
	.align		4
        /*008c*/ 	.byte	0x04, 0x0a
        /*008e*/ 	.short	(.L_29 - .L_28)
	.align		4
.L_28:
        /*0090*/ 	.word	index@(.nv.constant0._Z29tiled_matmul_kernel_optimizedPKfS0_Pfiii)
        /*0094*/ 	.short	0x0380
        /*0096*/ 	.short	0x0024


	//----- nvinfo : EIATTR_SW_WAR
	.align		4
.L_29:
        /*0098*/ 	.byte	0x04, 0x36
        /*009a*/ 	.short	(.L_31 - .L_30)
.L_30:
        /*009c*/ 	.word	0x00000008
.L_31:


//--------------------- .nv.info._Z19tiled_matmul_kernelPKfS0_Pfiii --------------------------
	.section	.nv.info._Z19tiled_matmul_kernelPKfS0_Pfiii,"",@"SHT_CUDA_INFO"
	.sectionflags	@""
	.align	4


	//----- nvinfo : EIATTR_CUDA_API_VERSION
	.align		4
        /*0000*/ 	.byte	0x04, 0x37
        /*0002*/ 	.short	(.L_33 - .L_32)
.L_32:
        /*0004*/ 	.word	0x00000082


	//----- nvinfo : EIATTR_KPARAM_INFO
	.align		4
.L_33:
        /*0008*/ 	.byte	0x04, 0x17
        /*000a*/ 	.short	(.L_35 - .L_34)
.L_34:
        /*000c*/ 	.word	0x00000000
        /*0010*/ 	.short	0x0005
        /*0012*/ 	.short	0x0020
        /*0014*/ 	.byte	0x00, 0xf0, 0x11, 0x00


	//----- nvinfo : EIATTR_KPARAM_INFO
	.align		4
.L_35:
        /*0018*/ 	.byte	0x04, 0x17
        /*001a*/ 	.short	(.L_37 - .L_36)
.L_36:
        /*001c*/ 	.word	0x00000000
        /*0020*/ 	.short	0x0004
        /*0022*/ 	.short	0x001c
        /*0024*/ 	.byte	0x00, 0xf0, 0x11, 0x00


	//----- nvinfo : EIATTR_KPARAM_INFO
	.align		4
.L_37:
        /*0028*/ 	.byte	0x04, 0x17
        /*002a*/ 	.short	(.L_39 - .L_38)
.L_38:
        /*002c*/ 	.word	0x00000000
        /*0030*/ 	.short	0x0003
        /*0032*/ 	.short	0x0018
        /*0034*/ 	.byte	0x00, 0xf0, 0x11, 0x00


	//----- nvinfo : EIATTR_KPARAM_INFO
	.align		4
.L_39:
        /*0038*/ 	.byte	0x04, 0x17
        /*003a*/ 	.short	(.L_41 - .L_40)
.L_40:
        /*003c*/ 	.word	0x00000000
        /*0040*/ 	.short	0x0002
        /*0042*/ 	.short	0x0010
        /*0044*/ 	.byte	0x00, 0xf5, 0x21, 0x00


	//----- nvinfo : EIATTR_KPARAM_INFO
	.align		4
.L_41:
        /*0048*/ 	.byte	0x04, 0x17
        /*004a*/ 	.short	(.L_43 - .L_42)
.L_42:
        /*004c*/ 	.word	0x00000000
        /*0050*/ 	.short	0x0001
        /*0052*/ 	.short	0x0008
        /*0054*/ 	.byte	0x00, 0xf5, 0x21, 0x00


	//----- nvinfo : EIATTR_KPARAM_INFO
	.align		4
.L_43:
        /*0058*/ 	.byte	0x04, 0x17
        /*005a*/ 	.short	(.L_45 - .L_44)
.L_44:
        /*005c*/ 	.word	0x00000000
        /*0060*/ 	.short	0x0000
        /*0062*/ 	.short	0x0000
        /*0064*/ 	.byte	0x00, 0xf5, 0x21, 0x00


	//----- nvinfo : EIATTR_SPARSE_MMA_MASK
	.align		4
.L_45:
        /*0068*/ 	.byte	0x03, 0x50
        /*006a*/ 	.short	0x0000


	//----- nvinfo : EIATTR_MAXREG_COUNT
	.align		4
        /*006c*/ 	.byte	0x03, 0x1b
        /*006e*/ 	.short	0x00ff


	//----- nvinfo : EIATTR_NUM_BARRIERS
	.align		4
        /*0070*/ 	.byte	0x02, 0x4c
        /*0072*/ 	.byte	0x01
	.zero		1


	//----- nvinfo : EIATTR_MERCURY_ISA_VERSION
	.align		4
        /*0074*/ 	.byte	0x03, 0x5f
        /*0076*/ 	.short	0x0101


	//----- nvinfo : EIATTR_VRC_CTA_INIT_COUNT
	.align		4
        /*0078*/ 	.byte	0x02, 0x4a
	.zero		1
	.zero		1


	//----- nvinfo : EIATTR_EXIT_INSTR_OFFSETS
	.align		4
        /*007c*/ 	.byte	0x04, 0x1c
        /*007e*/ 	.short	(.L_47 - .L_46)


	//   ....[0]....
.L_46:
        /*0080*/ 	.word	0x000005e0


	//   ....[1]....
        /*0084*/ 	.word	0x00000630


	//----- nvinfo : EIATTR_CBANK_PARAM_SIZE
	.align		4
.L_47:
        /*0088*/ 	.byte	0x03, 0x19
        /*008a*/ 	.short	0x0024


	//----- nvinfo : EIATTR_PARAM_CBANK
	.align		4
        /*008c*/ 	.byte	0x04, 0x0a
        /*008e*/ 	.short	(.L_49 - .L_48)
	.align		4
.L_48:
        /*0090*/ 	.word	index@(.nv.constant0._Z19tiled_matmul_kernelPKfS0_Pfiii)
        /*0094*/ 	.short	0x0380
        /*0096*/ 	.short	0x0024


	//----- nvinfo : EIATTR_SW_WAR
	.align		4
.L_49:
        /*0098*/ 	.byte	0x04, 0x36
        /*009a*/ 	.short	(.L_51 - .L_50)
.L_50:
        /*009c*/ 	.word	0x00000008
.L_51:


//--------------------- .nv.callgraph             --------------------------
	.section	.nv.callgraph,"",@"SHT_CUDA_CALLGRAPH"
	.align	4
	.sectionentsize	8
	.align		4
        /*0000*/ 	.word	0x00000000
	.align		4
        /*0004*/ 	.word	0xffffffff
	.align		4
        /*0008*/ 	.word	0x00000000
	.align		4
        /*000c*/ 	.word	0xfffffffe
	.align		4
        /*0010*/ 	.word	0x00000000
	.align		4
        /*0014*/ 	.word	0xfffffffd
	.align		4
        /*0018*/ 	.word	0x00000000
	.align		4
        /*001c*/ 	.word	0xfffffffc


//--------------------- .text._Z29tiled_matmul_kernel_optimizedPKfS0_Pfiii --------------------------
	.section	.text._Z29tiled_matmul_kernel_optimizedPKfS0_Pfiii,"ax",@progbits
	.align	128
        .global         _Z29tiled_matmul_kernel_optimizedPKfS0_Pfiii
        .type           _Z29tiled_matmul_kernel_optimizedPKfS0_Pfiii,@function
        .size           _Z29tiled_matmul_kernel_optimizedPKfS0_Pfiii,(.L_x_7 - _Z29tiled_matmul_kernel_optimizedPKfS0_Pfiii)
        .other          _Z29tiled_matmul_kernel_optimizedPKfS0_Pfiii,@"STO_CUDA_ENTRY STV_DEFAULT"
_Z29tiled_matmul_kernel_optimizedPKfS0_Pfiii:
.text._Z29tiled_matmul_kernel_optimizedPKfS0_Pfiii:
[----:B------:R-:W-:Y:S01]  /*0000*/  LDC R1, c[0x0][0x37c] ;  /* 0x0000df00ff017b82 */ /* 0x000fe20000000800 */
[----:B------:R-:W0:Y:S01]  /*0010*/  S2R R13, SR_TID.Y ;  /* 0x00000000000d7919 */ /* 0x000e220000002200 */
[----:B------:R-:W1:Y:S01]  /*0020*/  LDCU UR7, c[0x0][0x3a0] ;  /* 0x00007400ff0777ac */ /* 0x000e620008000800 */
[----:B------:R-:W-:Y:S01]  /*0030*/  HFMA2 R25, -RZ, RZ, 0, 0 ;  /* 0x00000000ff197431 */ /* 0x000fe200000001ff */
[----:B------:R-:W0:Y:S01]  /*0040*/  S2R R0, SR_CTAID.Y ;  /* 0x0000000000007919 */ /* 0x000e220000002600 */
[----:B------:R-:W2:Y:S01]  /*0050*/  LDCU.64 UR10, c[0x0][0x358] ;  /* 0x00006b00ff0a77ac */ /* 0x000ea20008000a00 */
[----:B------:R-:W3:Y:S01]  /*0060*/  S2R R15, SR_TID.X ;  /* 0x00000000000f7919 */ /* 0x000ee20000002100 */
[----:B------:R-:W3:Y:S01]  /*0070*/  S2R R2, SR_CTAID.X ;  /* 0x0000000000027919 */ /* 0x000ee20000002500 */
[----:B-1----:R-:W-:Y:S01]  /*0080*/  UISETP.GE.AND UP0, UPT, UR7, 0x1, UPT ;  /* 0x000000010700788c */ /* 0x002fe2000bf06270 */
[----:B0-----:R-:W-:Y:S02]  /*0090*/  LEA R0, R0, R13, 0x4 ;  /* 0x0000000d00007211 */ /* 0x001fe400078e20ff */
[----:B---3--:R-:W-:-:S06]  /*00a0*/  LEA R3, R2, R15, 0x4 ;  /* 0x0000000f02037211 */ /* 0x008fcc00078e20ff */
[----:B--2---:R-:W-:Y:S05]  /*00b0*/  BRA.U !UP0, `(.L_x_0) ;  /* 0x0000000d08547547 */ /* 0x004fea000b800000 */
[----:B------:R-:W0:Y:S01]  /*00c0*/  S2UR UR6, SR_CgaCtaId ;  /* 0x00000000000679c3 */ /* 0x000e220000008800 */
[----:B------:R-:W-:Y:S01]  /*00d0*/  UMOV UR4, 0x400 ;  /* 0x0000040000047882 */ /* 0x000fe20000000000 */
[----:B------:R-:W-:Y:S02]  /*00e0*/  UISETP.GE.U32.AND UP0, UPT, UR7, 0x11, UPT ;  /* 0x000000110700788c */ /* 0x000fe4000bf06070 */
[----:B------:R-:W-:Y:S01]  /*00f0*/  IMAD R24, R0, UR7, RZ ;  /* 0x0000000700187c24 */ /* 0x000fe2000f8e02ff */
[----:B------:R-:W-:Y:S01]  /*0100*/  UIADD3 UR5, UPT, UPT, UR4, 0x400, URZ ;  /* 0x0000040004057890 */ /* 0x000fe2000fffe0ff */
[----:B------:R-:W-:Y:S01]  /*0110*/  IMAD R22, R3, UR7, RZ ;  /* 0x0000000703167c24 */ /* 0x000fe2000f8e02ff */
[----:B------:R-:W-:Y:S01]  /*0120*/  MOV R25, RZ ;  /* 0x000000ff00197202 */ /* 0x000fe20000000f00 */
[----:B------:R-:W-:Y:S02]  /*0130*/  UIADD3 UR8, UPT, UPT, UR7, 0xf, URZ ;  /* 0x0000000f07087890 */ /* 0x000fe4000fffe0ff */
[----:B0-----:R-:W-:-:S02]  /*0140*/  ULEA UR5, UR6, UR5, 0x18 ;  /* 0x0000000506057291 */ /* 0x001fc4000f8ec0ff */
[----:B------:R-:W-:-:S04]  /*0150*/  ULEA UR4, UR6, UR4, 0x18 ;  /* 0x0000000406047291 */ /* 0x000fc8000f8ec0ff */
[----:B------:R-:W-:Y:S02]  /*0160*/  LEA R2, R15, UR5, 0x2 ;  /* 0x000000050f027c11 */ /* 0x000fe4000f8e10ff */
[C---:B------:R-:W-:Y:S01]  /*0170*/  LEA R16, R13.reuse, UR4, 0x6 ;  /* 0x000000040d107c11 */ /* 0x040fe2000f8e30ff */
[----:B------:R-:W-:Y:S01]  /*0180*/  UMOV UR4, URZ ;  /* 0x000000ff00047c82 */ /* 0x000fe20008000000 */
[----:B------:R-:W-:Y:S01]  /*0190*/  LEA R21, R13, R2, 0x6 ;  /* 0x000000020d157211 */ /* 0x000fe200078e30ff */
[----:B------:R-:W-:Y:S06]  /*01a0*/  BRA.U !UP0, `(.L_x_1) ;  /* 0x0000000908207547 */ /* 0x000fec000b800000 */
[----:B------:R-:W0:Y:S01]  /*01b0*/  LDCU UR5, c[0x0][0x398] ;  /* 0x00007300ff0577ac */ /* 0x000e220008000800 */
[----:B------:R-:W-:Y:S01]  /*01c0*/  HFMA2 R18, -RZ, RZ, 0, 9.5367431640625e-07 ;  /* 0x00000010ff127431 */ /* 0x000fe200000001ff */
[----:B------:R-:W-:Y:S01]  /*01d0*/  IADD3 R20, PT, PT, R22, R13, RZ ;  /* 0x0000000d16147210 */ /* 0x000fe20007ffe0ff */
[----:B------:R-:W-:Y:S01]  /*01e0*/  USHF.R.U32.HI UR4, URZ, 0x4, UR8 ;  /* 0x00000004ff047899 */ /* 0x000fe20008011608 */
[-C--:B------:R-:W-:Y:S01]  /*01f0*/  IADD3 R19, PT, PT, R24, R15.reuse, RZ ;  /* 0x0000000f18137210 */ /* 0x080fe20007ffe0ff */
[----:B------:R-:W1:Y:S01]  /*0200*/  LDCU UR7, c[0x0][0x3a0] ;  /* 0x00007400ff0777ac */ /* 0x000e620008000800 */
[----:B------:R-:W-:Y:S02]  /*0210*/  SHF.R.S32.HI R12, RZ, 0x1f, R22 ;  /* 0x0000001fff0c7819 */ /* 0x000fe40000011416 */
[----:B------:R-:W-:Y:S01]  /*0220*/  MOV R25, RZ ;  /* 0x000000ff00197202 */ /* 0x000fe20000000f00 */
[----:B------:R-:W-:Y:S01]  /*0230*/  ULOP3.LUT UR4, UR4, 0x7fffffe, URZ, 0xc0, !UPT ;  /* 0x07fffffe04047892 */ /* 0x000fe2000f8ec0ff */
[----:B------:R-:W-:Y:S01]  /*0240*/  MOV R17, R15 ;  /* 0x0000000f00117202 */ /* 0x000fe20000000f00 */
[----:B------:R-:W2:Y:S01]  /*0250*/  LDCU UR6, c[0x0][0x39c] ;  /* 0x00007380ff0677ac */ /* 0x000ea20008000800 */
[----:B------:R-:W-:Y:S01]  /*0260*/  MOV R14, R13 ;  /* 0x0000000d000e7202 */ /* 0x000fe20000000f00 */
[----:B------:R-:W-:Y:S01]  /*0270*/  UIADD3 UR4, UPT, UPT, -UR4, URZ, URZ ;  /* 0x000000ff04047290 */ /* 0x000fe2000fffe1ff */
[----:B0-----:R-:W-:-:S13]  /*0280*/  ISETP.GE.AND P1, PT, R0, UR5, PT ;  /* 0x0000000500007c0c */ /* 0x001fda000bf26270 */
.L_x_2:
[----:B--2---:R-:W-:Y:S02]  /*0290*/  ISETP.GE.AND P0, PT, R3, UR6, PT ;  /* 0x0000000603007c0c */ /* 0x004fe4000bf06270 */
[----:B-1----:R-:W-:Y:S02]  /*02a0*/  ISETP.GE.OR P2, PT, R17, UR7, P1 ;  /* 0x0000000711007c0c */ /* 0x002fe40008f46670 */
[----:B------:R-:W-:Y:S02]  /*02b0*/  ISETP.GE.OR P3, PT, R14, UR7, P0 ;  /* 0x000000070e007c0c */ /* 0x000fe40008766670 */
[----:B------:R-:W-:Y:S02]  /*02c0*/  MOV R26, RZ ;  /* 0x000000ff001a7202 */ /* 0x000fe40000000f00 */
[----:B------:R-:W-:-:S07]  /*02d0*/  MOV R28, RZ ;  /* 0x000000ff001c7202 */ /* 0x000fce0000000f00 */
[----:B------:R-:W0:Y:S08]  /*02e0*/  @!P2 LDC.64 R6, c[0x0][0x380] ;  /* 0x0000e000ff06ab82 */ /* 0x000e300000000a00 */
[----:B------:R-:W1:Y:S01]  /*02f0*/  @!P3 LDC.64 R4, c[0x0][0x388] ;  /* 0x0000e200ff04bb82 */ /* 0x000e620000000a00 */
[----:B0-----:R-:W-:-:S05]  /*0300*/  @!P2 IMAD.WIDE.U32 R6, R19, 0x4, R6 ;  /* 0x000000041306a825 */ /* 0x001fca00078e0006 */
[----:B------:R-:W2:Y:S01]  /*0310*/  @!P2 LDG.E R26, desc[UR10][R6.64] ;  /* 0x0000000a061aa981 */ /* 0x000ea2000c1e1900 */
[----:B-1----:R-:W-:-:S05]  /*0320*/  @!P3 IMAD.WIDE R4, R20, 0x4, R4 ;  /* 0x000000041404b825 */ /* 0x002fca00078e0204 */
[----:B------:R-:W3:Y:S01]  /*0330*/  @!P3 LDG.E R28, desc[UR10][R4.64] ;  /* 0x0000000a041cb981 */ /* 0x000ee2000c1e1900 */
[----:B------:R-:W-:-:S05]  /*0340*/  LEA R23, R15, R16, 0x2 ;  /* 0x000000100f177211 */ /* 0x000fca00078e10ff */
[----:B--2---:R-:W-:Y:S04]  /*0350*/  STS [R23], R26 ;  /* 0x0000001a17007388 */ /* 0x004fe80000000800 */
[----:B---3--:R-:W-:Y:S01]  /*0360*/  STS [R21], R28 ;  /* 0x0000001c15007388 */ /* 0x008fe20000000800 */
[----:B------:R-:W-:Y:S06]  /*0370*/  BAR.SYNC.DEFER_BLOCKING 0x0 ;  /* 0x0000000000007b1d */ /* 0x000fec0000010000 */
[----:B------:R-:W-:Y:S04]  /*0380*/  LDS R27, [R2] ;  /* 0x00000000021b7984 */ /* 0x000fe80000000800 */
[----:B------:R-:W0:Y:S04]  /*0390*/  LDS.128 R8, [R16] ;  /* 0x0000000010087984 */ /* 0x000e280000000c00 */
[----:B------:R-:W1:Y:S04]  /*03a0*/  LDS R29, [R2+0x40] ;  /* 0x00004000021d7984 */ /* 0x000e680000000800 */
[----:B------:R-:W2:Y:S04]  /*03b0*/  LDS R4, [R2+0x80] ;  /* 0x0000800002047984 */ /* 0x000ea80000000800 */
[----:B------:R-:W-:Y:S04]  /*03c0*/  LDS R28, [R2+0x2c0] ;  /* 0x0002c000021c7984 */ /* 0x000fe80000000800 */
[----:B------:R-:W-:Y:S01]  /*03d0*/  LDS R26, [R2+0x340] ;  /* 0x00034000021a7984 */ /* 0x000fe20000000800 */
[----:B0-----:R-:W-:-:S03]  /*03e0*/  FFMA R8, R8, R27, R25 ;  /* 0x0000001b08087223 */ /* 0x001fc60000000019 */
[----:B------:R-:W0:Y:S01]  /*03f0*/  LDS R27, [R2+0xc0] ;  /* 0x0000c000021b7984 */ /* 0x000e220000000800 */
[----:B-1----:R-:W-:-:S03]  /*0400*/  FFMA R29, R29, R9, R8 ;  /* 0x000000091d1d7223 */ /* 0x002fc60000000008 */
[----:B------:R-:W-:Y:S01]  /*0410*/  LDS R9, [R2+0x100] ;  /* 0x0001000002097984 */ /* 0x000fe20000000800 */
[----:B--2---:R-:W-:-:S03]  /*0420*/  FFMA R10, R4, R10, R29 ;  /* 0x0000000a040a7223 */ /* 0x004fc6000000001d */
[----:B------:R-:W1:Y:S04]  /*0430*/  LDS.128 R4, [R16+0x10] ;  /* 0x0000100010047984 */ /* 0x000e680000000c00 */
[----:B------:R-:W2:Y:S04]  /*0440*/  LDS R29, [R2+0x140] ;  /* 0x00014000021d7984 */ /* 0x000ea80000000800 */
[----:B------:R-:W3:Y:S01]  /*0450*/  LDS R25, [R2+0x180] ;  /* 0x0001800002197984 */ /* 0x000ee20000000800 */
[----:B0-----:R-:W-:-:S04]  /*0460*/  FFMA R11, R27, R11, R10 ;  /* 0x0000000b1b0b7223 */ /* 0x001fc8000000000a */
[----:B-1----:R-:W-:Y:S02]  /*0470*/  FFMA R8, R4, R9, R11 ;  /* 0x0000000904087223 */ /* 0x002fe4000000000b */
[----:B------:R-:W0:Y:S02]  /*0480*/  LDS R4, [R2+0x1c0] ;  /* 0x0001c00002047984 */ /* 0x000e240000000800 */
[----:B--2---:R-:W-:Y:S02]  /*0490*/  FFMA R8, R29, R5, R8 ;  /* 0x000000051d087223 */ /* 0x004fe40000000008 */
[----:B------:R-:W-:Y:S02]  /*04a0*/  LDS R5, [R2+0x200] ;  /* 0x0002000002057984 */ /* 0x000fe40000000800 */
[----:B---3--:R-:W-:Y:S02]  /*04b0*/  FFMA R27, R25, R6, R8 ;  /* 0x00000006191b7223 */ /* 0x008fe40000000008 */
[----:B------:R-:W1:Y:S04]  /*04c0*/  LDS.128 R8, [R16+0x20] ;  /* 0x0000200010087984 */ /* 0x000e680000000c00 */
[----:B------:R-:W2:Y:S04]  /*04d0*/  LDS R29, [R2+0x240] ;  /* 0x00024000021d7984 */ /* 0x000ea80000000800 */
[----:B------:R-:W3:Y:S01]  /*04e0*/  LDS R25, [R2+0x280] ;  /* 0x0002800002197984 */ /* 0x000ee20000000800 */
[----:B0-----:R-:W-:-:S03]  /*04f0*/  FFMA R7, R4, R7, R27 ;  /* 0x0000000704077223 */ /* 0x001fc6000000001b */
[----:B------:R-:W-:Y:S01]  /*0500*/  LDS R27, [R2+0x300] ;  /* 0x00030000021b7984 */ /* 0x000fe20000000800 */
[----:B-1----:R-:W-:-:S03]  /*0510*/  FFMA R8, R8, R5, R7 ;  /* 0x0000000508087223 */ /* 0x002fc60000000007 */
[----:B------:R-:W0:Y:S01]  /*0520*/  LDS.128 R4, [R16+0x30] ;  /* 0x0000300010047984 */ /* 0x000e220000000c00 */
[----:B--2---:R-:W-:-:S04]  /*0530*/  FFMA R8, R29, R9, R8 ;  /* 0x000000091d087223 */ /* 0x004fc80000000008 */
[----:B---3--:R-:W-:Y:S01]  /*0540*/  FFMA R25, R25, R10, R8 ;  /* 0x0000000a19197223 */ /* 0x008fe20000000008 */
[----:B------:R-:W-:-:S04]  /*0550*/  IADD3 R8, PT, PT, R17, 0x10, RZ ;  /* 0x0000001011087810 */ /* 0x000fc80007ffe0ff */
[----:B------:R-:W-:Y:S01]  /*0560*/  ISETP.GE.OR P2, PT, R8, UR7, P1 ;  /* 0x0000000708007c0c */ /* 0x000fe20008f46670 */
[----:B------:R-:W-:-:S12]  /*0570*/  FFMA R11, R28, R11, R25 ;  /* 0x0000000b1c0b7223 */ /* 0x000fd80000000019 */
[----:B------:R-:W1:Y:S01]  /*0580*/  @!P2 LDC.64 R8, c[0x0][0x380] ;  /* 0x0000e000ff08ab82 */ /* 0x000e620000000a00 */
[----:B------:R-:W-:-:S04]  /*0590*/  IADD3 R10, PT, PT, R14, 0x10, RZ ;  /* 0x000000100e0a7810 */ /* 0x000fc80007ffe0ff */
[----:B------:R-:W-:Y:S01]  /*05a0*/  ISETP.GE.OR P0, PT, R10, UR7, P0 ;  /* 0x000000070a007c0c */ /* 0x000fe20008706670 */
[----:B0-----:R-:W-:Y:S01]  /*05b0*/  FFMA R27, R4, R27, R11 ;  /* 0x0000001b041b7223 */ /* 0x001fe2000000000b */
[----:B------:R-:W-:-:S04]  /*05c0*/  @!P2 IADD3 R4, PT, PT, R18, -0x10, RZ ;  /* 0xfffffff01204a810 */ /* 0x000fc80007ffe0ff */
[----:B------:R-:W-:-:S04]  /*05d0*/  @!P2 IADD3 R4, P3, P4, R24, R4, R15 ;  /* 0x000000041804a210 */ /* 0x000fc80007c7e00f */
[----:B-1----:R-:W-:Y:S02]  /*05e0*/  @!P2 LEA R10, P5, R4, R8, 0x2 ;  /* 0x00000008040aa211 */ /* 0x002fe400078a10ff */
[----:B------:R-:W-:Y:S01]  /*05f0*/  @!P2 IADD3.X R8, PT, PT, RZ, RZ, RZ, P3, P4 ;  /* 0x000000ffff08a210 */ /* 0x000fe20001fe84ff */
[----:B------:R-:W-:Y:S02]  /*0600*/  FFMA R26, R26, R5, R27 ;  /* 0x000000051a1a7223 */ /* 0x000fe4000000001b */
[----:B------:R-:W0:Y:S01]  /*0610*/  LDS R5, [R2+0x380] ;  /* 0x0003800002057984 */ /* 0x000e220000000800 */
[----:B------:R-:W-:Y:S02]  /*0620*/  @!P2 LEA.HI.X R11, R4, R9, R8, 0x2, P5 ;  /* 0x00000009040ba211 */ /* 0x000fe400028f1408 */
[----:B------:R-:W1:Y:S01]  /*0630*/  @!P0 LDC.64 R8, c[0x0][0x388] ;  /* 0x0000e200ff088b82 */ /* 0x000e620000000a00 */
[----:B------:R-:W2:Y:S01]  /*0640*/  LDS R4, [R2+0x3c0] ;  /* 0x0003c00002047984 */ /* 0x000ea20000000800 */
[----:B------:R-:W-:-:S06]  /*0650*/  MOV R25, RZ ;  /* 0x000000ff00197202 */ /* 0x000fcc0000000f00 */
[----:B------:R-:W-:Y:S01]  /*0660*/  BAR.SYNC.DEFER_BLOCKING 0x0 ;  /* 0x0000000000007b1d */ /* 0x000fe20000010000 */
[----:B------:R-:W-:-:S04]  /*0670*/  @!P0 IADD3 R29, PT, PT, R18, -0x10, RZ ;  /* 0xfffffff0121d8810 */ /* 0x000fc80007ffe0ff */
[----:B------:R-:W-:Y:S01]  /*0680*/  @!P0 SHF.R.S32.HI R27, RZ, 0x1f, R29 ;  /* 0x0000001fff1b8819 */ /* 0x000fe2000001141d */
[----:B------:R-:W3:Y:S01]  /*0690*/  @!P2 LDG.E R25, desc[UR10][R10.64+0x40] ;  /* 0x0000400a0a19a981 */ /* 0x000ee2000c1e1900 */
[----:B------:R-:W-:-:S04]  /*06a0*/  @!P0 IADD3 R29, P2, P3, R22, R29, R13 ;  /* 0x0000001d161d8210 */ /* 0x000fc80007b5e00d */
[----:B------:R-:W-:Y:S02]  /*06b0*/  @!P0 IADD3.X R27, PT, PT, R12, R27, RZ, P2, P3 ;  /* 0x0000001b0c1b8210 */ /* 0x000fe400017e64ff */
[----:B-1----:R-:W-:-:S04]  /*06c0*/  @!P0 LEA R28, P2, R29, R8, 0x2 ;  /* 0x000000081d1c8211 */ /* 0x002fc800078410ff */
[----:B------:R-:W-:Y:S02]  /*06d0*/  @!P0 LEA.HI.X R29, R29, R9, R27, 0x2, P2 ;  /* 0x000000091d1d8211 */ /* 0x000fe400010f141b */
[----:B------:R-:W-:-:S06]  /*06e0*/  MOV R9, RZ ;  /* 0x000000ff00097202 */ /* 0x000fcc0000000f00 */
[----:B------:R-:W4:Y:S01]  /*06f0*/  @!P0 LDG.E R9, desc[UR10][R28.64+0x40] ;  /* 0x0000400a1c098981 */ /* 0x000f22000c1e1900 */
[----:B0-----:R-:W-:-:S04]  /*0700*/  FFMA R5, R5, R6, R26 ;  /* 0x0000000605057223 */ /* 0x001fc8000000001a */
[----:B--2---:R-:W-:Y:S01]  /*0710*/  FFMA R5, R4, R7, R5 ;  /* 0x0000000704057223 */ /* 0x004fe20000000005 */
[----:B------:R-:W-:-:S04]  /*0720*/  UIADD3 UR4, UPT, UPT, UR4, 0x2, URZ ;  /* 0x0000000204047890 */ /* 0x000fc8000fffe0ff */
[----:B------:R-:W-:Y:S01]  /*0730*/  UISETP.NE.AND UP0, UPT, UR4, URZ, UPT ;  /* 0x000000ff0400728c */ /* 0x000fe2000bf05270 */
[----:B------:R-:W-:Y:S02]  /*0740*/  IADD3 R14, PT, PT, R14, 0x20, RZ ;  /* 0x000000200e0e7810 */ /* 0x000fe40007ffe0ff */
[----:B------:R-:W-:Y:S02]  /*0750*/  IADD3 R17, PT, PT, R17, 0x20, RZ ;  /* 0x0000002011117810 */ /* 0x000fe40007ffe0ff */
[----:B------:R-:W-:Y:S02]  /*0760*/  IADD3 R18, PT, PT, R18, 0x20, RZ ;  /* 0x0000002012127810 */ /* 0x000fe40007ffe0ff */
[----:B------:R-:W-:Y:S02]  /*0770*/  IADD3 R19, PT, PT, R19, 0x20, RZ ;  /* 0x0000002013137810 */ /* 0x000fe40007ffe0ff */
[----:B------:R-:W-:Y:S01]  /*0780*/  IADD3 R20, PT, PT, R20, 0x20, RZ ;  /* 0x0000002014147810 */ /* 0x000fe20007ffe0ff */
[----:B---3--:R-:W-:Y:S04]  /*0790*/  STS [R23], R25 ;  /* 0x0000001917007388 */ /* 0x008fe80000000800 */
[----:B----4-:R-:W-:Y:S01]  /*07a0*/  STS [R21], R9 ;  /* 0x0000000915007388 */ /* 0x010fe20000000800 */
        /* <DEDUP_REMOVED lines=10> */
[----:B------:R-:W-:Y:S04]  /*0850*/  LDS R9, [R2+0x100] ;  /* 0x0001000002097984 */ /* 0x000fe80000000800 */
[----:B------:R-:W1:Y:S01]  /*0860*/  LDS.128 R4, [R16+0x10] ;  /* 0x0000100010047984 */ /* 0x000e620000000c00 */
[----:B--2---:R-:W-:-:S04]  /*0870*/  FFMA R25, R25, R10, R28 ;  /* 0x0000000a19197223 */ /* 0x004fc8000000001c */
[----:B0-----:R-:W-:Y:S02]  /*0880*/  FFMA R11, R8, R11, R25 ;  /* 0x0000000b080b7223 */ /* 0x001fe40000000019 */
[----:B------:R-:W-:Y:S02]  /*0890*/  LDS R25, [R2+0x200] ;  /* 0x0002000002197984 */ /* 0x000fe40000000800 */
[----:B-1----:R-:W-:Y:S02]  /*08a0*/  FFMA R9, R4, R9, R11 ;  /* 0x0000000904097223 */ /* 0x002fe4000000000b */
[----:B------:R-:W0:Y:S02]  /*08b0*/  LDS R4, [R2+0x1c0] ;  /* 0x0001c00002047984 */ /* 0x000e240000000800 */
[----:B------:R-:W-:Y:S02]  /*08c0*/  FFMA R28, R26, R5, R9 ;  /* 0x000000051a1c7223 */ /* 0x000fe40000000009 */
[----:B------:R-:W1:Y:S04]  /*08d0*/  LDS.128 R8, [R16+0x20] ;  /* 0x0000200010087984 */ /* 0x000e680000000c00 */
[----:B------:R-:W2:Y:S01]  /*08e0*/  LDS R26, [R2+0x240] ;  /* 0x00024000021a7984 */ /* 0x000ea20000000800 */
[----:B------:R-:W-:-:S03]  /*08f0*/  FFMA R5, R23, R6, R28 ;  /* 0x0000000617057223 */ /* 0x000fc6000000001c */
[----:B------:R-:W3:Y:S01]  /*0900*/  LDS R23, [R2+0x280] ;  /* 0x0002800002177984 */ /* 0x000ee20000000800 */
[----:B0-----:R-:W-:-:S04]  /*0910*/  FFMA R5, R4, R7, R5 ;  /* 0x0000000704057223 */ /* 0x001fc80000000005 */
[----:B-1----:R-:W-:Y:S02]  /*0920*/  FFMA R5, R8, R25, R5 ;  /* 0x0000001908057223 */ /* 0x002fe40000000005 */
[----:B------:R-:W0:Y:S02]  /*0930*/  LDS R8, [R2+0x2c0] ;  /* 0x0002c00002087984 */ /* 0x000e240000000800 */
[----:B--2---:R-:W-:Y:S02]  /*0940*/  FFMA R26, R26, R9, R5 ;  /* 0x000000091a1a7223 */ /* 0x004fe40000000005 */
[----:B------:R-:W-:Y:S04]  /*0950*/  LDS R9, [R2+0x300] ;  /* 0x0003000002097984 */ /* 0x000fe80000000800 */
[----:B------:R-:W1:Y:S01]  /*0960*/  LDS.128 R4, [R16+0x30] ;  /* 0x0000300010047984 */ /* 0x000e620000000c00 */
[----:B---3--:R-:W-:-:S03]  /*0970*/  FFMA R23, R23, R10, R26 ;  /* 0x0000000a17177223 */ /* 0x008fc6000000001a */
[----:B------:R-:W2:Y:S04]  /*0980*/  LDS R25, [R2+0x340] ;  /* 0x0003400002197984 */ /* 0x000ea80000000800 */
[----:B------:R-:W3:Y:S04]  /*0990*/  LDS R26, [R2+0x380] ;  /* 0x00038000021a7984 */ /* 0x000ee80000000800 */
[----:B------:R-:W4:Y:S01]  /*09a0*/  LDS R10, [R2+0x3c0] ;  /* 0x0003c000020a7984 */ /* 0x000f220000000800 */
[----:B0-----:R-:W-:-:S04]  /*09b0*/  FFMA R11, R8, R11, R23 ;  /* 0x0000000b080b7223 */ /* 0x001fc80000000017 */
[----:B-1----:R-:W-:-:S04]  /*09c0*/  FFMA R4, R4, R9, R11 ;  /* 0x0000000904047223 */ /* 0x002fc8000000000b */
[----:B--2---:R-:W-:-:S04]  /*09d0*/  FFMA R5, R25, R5, R4 ;  /* 0x0000000519057223 */ /* 0x004fc80000000004 */
[----:B---3--:R-:W-:-:S04]  /*09e0*/  FFMA R5, R26, R6, R5 ;  /* 0x000000061a057223 */ /* 0x008fc80000000005 */
[----:B----4-:R-:W-:Y:S01]  /*09f0*/  FFMA R25, R10, R7, R5 ;  /* 0x000000070a197223 */ /* 0x010fe20000000005 */
[----:B------:R-:W-:Y:S06]  /*0a00*/  BAR.SYNC.DEFER_BLOCKING 0x0 ;  /* 0x0000000000007b1d */ /* 0x000fec0000010000 */
[----:B------:R-:W-:Y:S05]  /*0a10*/  BRA.U UP0, `(.L_x_2) ;  /* 0xfffffff9001c7547 */ /* 0x000fea000b83ffff */
[----:B------:R-:W-:-:S12]  /*0a20*/  ULOP3.LUT UR4, UR8, 0x7fffffe0, URZ, 0xc0, !UPT ;  /* 0x7fffffe008047892 */ /* 0x000fd8000f8ec0ff */
.L_x_1:
[----:B------:R-:W-:-:S09]  /*0a30*/  ULOP3.LUT UP0, URZ, UR8, 0x10, URZ, 0xc0, !UPT ;  /* 0x0000001008ff7892 */ /* 0x000fd2000f80c0ff */
[----:B------:R-:W-:Y:S05]  /*0a40*/  BRA.U !UP0, `(.L_x_0) ;  /* 0x0000000108f07547 */ /* 0x000fea000b800000 */
[----:B------:R-:W0:Y:S01]  /*0a50*/  LDCU UR5, c[0x0][0x398] ;  /* 0x00007300ff0577ac */ /* 0x000e220008000800 */
[----:B------:R-:W-:Y:S01]  /*0a60*/  IADD3 R7, PT, PT, R15, UR4, RZ ;  /* 0x000000040f077c10 */ /* 0x000fe2000fffe0ff */
[----:B------:R-:W-:Y:S01]  /*0a70*/  HFMA2 R12, -RZ, RZ, 0, 0 ;  /* 0x00000000ff0c7431 */ /* 0x000fe200000001ff */
[----:B------:R-:W-:Y:S01]  /*0a80*/  IADD3 R11, PT, PT, R13, UR4, RZ ;  /* 0x000000040d0b7c10 */ /* 0x000fe2000fffe0ff */
[----:B------:R-:W1:Y:S01]  /*0a90*/  LDCU UR6, c[0x0][0x39c] ;  /* 0x00007380ff0677ac */ /* 0x000e620008000800 */
[----:B------:R-:W-:Y:S02]  /*0aa0*/  ISETP.GE.AND P0, PT, R7, UR7, PT ;  /* 0x0000000707007c0c */ /* 0x000fe4000bf06270 */
[----:B------:R-:W-:Y:S02]  /*0ab0*/  ISETP.GE.AND P1, PT, R11, UR7, PT ;  /* 0x000000070b007c0c */ /* 0x000fe4000bf26270 */
[----:B------:R-:W-:Y:S02]  /*0ac0*/  MOV R14, RZ ;  /* 0x000000ff000e7202 */ /* 0x000fe40000000f00 */
[----:B0-----:R-:W-:-:S02]  /*0ad0*/  ISETP.GE.OR P0, PT, R0, UR5, P0 ;  /* 0x0000000500007c0c */ /* 0x001fc40008706670 */
[----:B-1----:R-:W-:-:S11]  /*0ae0*/  ISETP.GE.OR P1, PT, R3, UR6, P1 ;  /* 0x0000000603007c0c */ /* 0x002fd60008f26670 */
[----:B------:R-:W0:Y:S01]  /*0af0*/  @!P0 LDC.64 R8, c[0x0][0x380] ;  /* 0x0000e000ff088b82 */ /* 0x000e220000000a00 */
[----:B------:R-:W-:Y:S02]  /*0b00*/  @!P0 IADD3 R7, PT, PT, R24, R7, RZ ;  /* 0x0000000718078210 */ /* 0x000fe40007ffe0ff */
[----:B------:R-:W-:-:S05]  /*0b10*/  @!P1 IADD3 R11, PT, PT, R22, R11, RZ ;  /* 0x0000000b160b9210 */ /* 0x000fca0007ffe0ff */
[----:B------:R-:W1:Y:S01]  /*0b20*/  @!P1 LDC.64 R4, c[0x0][0x388] ;  /* 0x0000e200ff049b82 */ /* 0x000e620000000a00 */
[----:B0-----:R-:W-:-:S05]  /*0b30*/  @!P0 IMAD.WIDE.U32 R8, R7, 0x4, R8 ;  /* 0x0000000407088825 */ /* 0x001fca00078e0008 */
[----:B------:R-:W2:Y:S01]  /*0b40*/  @!P0 LDG.E R12, desc[UR10][R8.64] ;  /* 0x0000000a080c8981 */ /* 0x000ea2000c1e1900 */
[----:B-1----:R-:W-:-:S05]  /*0b50*/  @!P1 IMAD.WIDE R10, R11, 0x4, R4 ;  /* 0x000000040b0a9825 */ /* 0x002fca00078e0204 */
[----:B------:R-:W3:Y:S01]  /*0b60*/  @!P1 LDG.E R14, desc[UR10][R10.64] ;  /* 0x0000000a0a0e9981 */ /* 0x000ee2000c1e1900 */
[----:B------:R-:W0:Y:S02]  /*0b70*/  S2R R5, SR_TID.X ;  /* 0x0000000000057919 */ /* 0x000e240000002100 */
[----:B0-----:R-:W-:-:S05]  /*0b80*/  LEA R15, R5, R16, 0x2 ;  /* 0x00000010050f7211 */ /* 0x001fca00078e10ff */
[----:B--2---:R-:W-:Y:S04]  /*0b90*/  STS [R15], R12 ;  /* 0x0000000c0f007388 */ /* 0x004fe80000000800 */
[----:B---3--:R-:W-:Y:S01]  /*0ba0*/  STS [R21], R14 ;  /* 0x0000000e15007388 */ /* 0x008fe20000000800 */
[----:B------:R-:W-:Y:S06]  /*0bb0*/  BAR.SYNC.DEFER_BLOCKING 0x0 ;  /* 0x0000000000007b1d */ /* 0x000fec0000010000 */
[----:B------:R-:W-:Y:S04]  /*0bc0*/  LDS R13, [R2] ;  /* 0x00000000020d7984 */ /* 0x000fe80000000800 */
[----:B------:R-:W0:Y:S04]  /*0bd0*/  LDS.128 R4, [R16] ;  /* 0x0000000010047984 */ /* 0x000e280000000c00 */
[----:B------:R-:W1:Y:S04]  /*0be0*/  LDS R23, [R2+0x40] ;  /* 0x0000400002177984 */ /* 0x000e680000000800 */
[----:B------:R-:W2:Y:S04]  /*0bf0*/  LDS R27, [R2+0x80] ;  /* 0x00008000021b7984 */ /* 0x000ea80000000800 */
[----:B------:R-:W3:Y:S04]  /*0c00*/  LDS R26, [R2+0xc0] ;  /* 0x0000c000021a7984 */ /* 0x000ee80000000800 */
[----:B------:R-:W-:Y:S04]  /*0c10*/  LDS R17, [R2+0x100] ;  /* 0x0001000002117984 */ /* 0x000fe80000000800 */
[----:B------:R-:W4:Y:S04]  /*0c20*/  LDS.128 R8, [R16+0x10] ;  /* 0x0000100010087984 */ /* 0x000f280000000c00 */
[----:B------:R-:W5:Y:S04]  /*0c30*/  LDS R18, [R2+0x140] ;  /* 0x0001400002127984 */ /* 0x000f680000000800 */
[----:B------:R-:W5:Y:S04]  /*0c40*/  LDS R19, [R2+0x180] ;  /* 0x0001800002137984 */ /* 0x000f680000000800 */
[----:B------:R-:W5:Y:S04]  /*0c50*/  LDS R20, [R2+0x1c0] ;  /* 0x0001c00002147984 */ /* 0x000f680000000800 */
[----:B------:R-:W-:Y:S01]  /*0c60*/  LDS R21, [R2+0x200] ;  /* 0x0002000002157984 */ /* 0x000fe20000000800 */
[----:B0-----:R-:W-:-:S03]  /*0c70*/  FFMA R4, R4, R13, R25 ;  /* 0x0000000d04047223 */ /* 0x001fc60000000019 */
[----:B------:R-:W-:Y:S04]  /*0c80*/  LDS R22, [R2+0x240] ;  /* 0x0002400002167984 */ /* 0x000fe80000000800 */
[----:B------:R-:W0:Y:S01]  /*0c90*/  LDS.128 R12, [R16+0x20] ;  /* 0x00002000100c7984 */ /* 0x000e220000000c00 */
[----:B-1----:R-:W-:-:S03]  /*0ca0*/  FFMA R4, R23, R5, R4 ;  /* 0x0000000517047223 */ /* 0x002fc60000000004 */
[----:B------:R-:W1:Y:S01]  /*0cb0*/  LDS R23, [R2+0x280] ;  /* 0x0002800002177984 */ /* 0x000e620000000800 */
[----:B--2---:R-:W-:-:S03]  /*0cc0*/  FFMA R27, R27, R6, R4 ;  /* 0x000000061b1b7223 */ /* 0x004fc60000000004 */
[----:B------:R-:W2:Y:S01]  /*0cd0*/  LDS R24, [R2+0x2c0] ;  /* 0x0002c00002187984 */ /* 0x000ea20000000800 */
[----:B---3--:R-:W-:-:S03]  /*0ce0*/  FFMA R27, R26, R7, R27 ;  /* 0x000000071a1b7223 */ /* 0x008fc6000000001b */
[----:B------:R-:W-:Y:S04]  /*0cf0*/  LDS R25, [R2+0x300] ;  /* 0x0003000002197984 */ /* 0x000fe80000000800 */
[----:B------:R-:W3:Y:S01]  /*0d00*/  LDS.128 R4, [R16+0x30] ;  /* 0x0000300010047984 */ /* 0x000ee20000000c00 */
[----:B----4-:R-:W-:-:S03]  /*0d10*/  FFMA R27, R8, R17, R27 ;  /* 0x00000011081b7223 */ /* 0x010fc6000000001b */
[----:B------:R-:W4:Y:S04]  /*0d20*/  LDS R26, [R2+0x340] ;  /* 0x00034000021a7984 */ /* 0x000f280000000800 */
[----:B------:R-:W4:Y:S01]  /*0d30*/  LDS R17, [R2+0x380] ;  /* 0x0003800002117984 */ /* 0x000f220000000800 */
[----:B-----5:R-:W-:-:S03]  /*0d40*/  FFMA R18, R18, R9, R27 ;  /* 0x0000000912127223 */ /* 0x020fc6000000001b */
[----:B------:R-:W5:Y:S01]  /*0d50*/  LDS R8, [R2+0x3c0] ;  /* 0x0003c00002087984 */ /* 0x000f620000000800 */
[----:B------:R-:W-:-:S04]  /*0d60*/  FFMA R19, R19, R10, R18 ;  /* 0x0000000a13137223 */ /* 0x000fc80000000012 */
[----:B------:R-:W-:-:S04]  /*0d70*/  FFMA R11, R20, R11, R19 ;  /* 0x0000000b140b7223 */ /* 0x000fc80000000013 */
[----:B0-----:R-:W-:-:S04]  /*0d80*/  FFMA R11, R12, R21, R11 ;  /* 0x000000150c0b7223 */ /* 0x001fc8000000000b */
[----:B------:R-:W-:-:S04]  /*0d90*/  FFMA R22, R22, R13, R11 ;  /* 0x0000000d16167223 */ /* 0x000fc8000000000b */
[----:B-1----:R-:W-:-:S04]  /*0da0*/  FFMA R23, R23, R14, R22 ;  /* 0x0000000e17177223 */ /* 0x002fc80000000016 */
[----:B--2---:R-:W-:-:S04]  /*0db0*/  FFMA R15, R24, R15, R23 ;  /* 0x0000000f180f7223 */ /* 0x004fc80000000017 */
[----:B---3--:R-:W-:-:S04]  /*0dc0*/  FFMA R15, R4, R25, R15 ;  /* 0x00000019040f7223 */ /* 0x008fc8000000000f */
[----:B----4-:R-:W-:-:S04]  /*0dd0*/  FFMA R26, R26, R5, R15 ;  /* 0x000000051a1a7223 */ /* 0x010fc8000000000f */
[----:B------:R-:W-:-:S04]  /*0de0*/  FFMA R17, R17, R6, R26 ;  /* 0x0000000611117223 */ /* 0x000fc8000000001a */
[----:B-----5:R-:W-:Y:S01]  /*0df0*/  FFMA R25, R8, R7, R17 ;  /* 0x0000000708197223 */ /* 0x020fe20000000011 */
[----:B------:R-:W-:Y:S06]  /*0e00*/  BAR.SYNC.DEFER_BLOCKING 0x0 ;  /* 0x0000000000007b1d */ /* 0x000fec0000010000 */
.L_x_0:
[----:B------:R-:W0:Y:S02]  /*0e10*/  LDCU.64 UR4, c[0x0][0x398] ;  /* 0x00007300ff0477ac */ /* 0x000e240008000a00 */
[----:B0-----:R-:W-:-:S04]  /*0e20*/  ISETP.GE.AND P0, PT, R3, UR5, PT ;  /* 0x0000000503007c0c */ /* 0x001fc8000bf06270 */
[----:B------:R-:W-:-:S13]  /*0e30*/  ISETP.GE.OR P0, PT, R0, UR4, P0 ;  /* 0x0000000400007c0c */ /* 0x000fda0008706670 */
[----:B------:R-:W-:Y:S05]  /*0e40*/  @P0 EXIT ;  /* 0x000000000000094d */ /* 0x000fea0003800000 */
[----:B------:R-:W0:Y:S01]  /*0e50*/  LDC.64 R4, c[0x0][0x390] ;  /* 0x0000e400ff047b82 */ /* 0x000e220000000a00 */
[----:B------:R-:W-:-:S04]  /*0e60*/  IMAD R3, R0, UR5, R3 ;  /* 0x0000000500037c24 */ /* 0x000fc8000f8e0203 */
[----:B0-----:R-:W-:-:S05]  /*0e70*/  IMAD.WIDE R2, R3, 0x4, R4 ;  /* 0x0000000403027825 */ /* 0x001fca00078e0204 */
[----:B------:R-:W-:Y:S01]  /*0e80*/  STG.E desc[UR10][R2.64], R25 ;  /* 0x0000001902007986 */ /* 0x000fe2000c10190a */
[----:B------:R-:W-:Y:S05]  /*0e90*/  EXIT ;  /* 0x000000000000794d */ /* 0x000fea0003800000 */
.L_x_3:
[----:B------:R-:W-:-:S00]  /*0ea0*/  BRA `(.L_x_3) ;  /* 0xfffffffc00fc7947 */ /* 0x000fc0000383ffff */
[----:B------:R-:W-:-:S00]  /*0eb0*/  NOP ;  /* 0x0000000000007918 */ /* 0x000fc00000000000 */
        /* <DEDUP_REMOVED lines=12> */
.L_x_7:


//--------------------- .text._Z19tiled_matmul_kernelPKfS0_Pfiii --------------------------
	.section	.text._Z19tiled_matmul_kernelPKfS0_Pfiii,"ax",@progbits
	.align	128
        .global         _Z19tiled_matmul_kernelPKfS0_Pfiii
        .type           _Z19tiled_matmul_kernelPKfS0_Pfiii,@function
        .size           _Z19tiled_matmul_kernelPKfS0_Pfiii,(.L_x_8 - _Z19tiled_matmul_kernelPKfS0_Pfiii)
        .other          _Z19tiled_matmul_kernelPKfS0_Pfiii,@"STO_CUDA_ENTRY STV_DEFAULT"
_Z19tiled_matmul_kernelPKfS0_Pfiii:
.text._Z19tiled_matmul_kernelPKfS0_Pfiii:
        /* <DEDUP_REMOVED lines=13> */
[----:B------:R-:W1:Y:S01]  /*00d0*/  LDCU UR11, c[0x0][0x39c] ;  /* 0x00007380ff0b77ac */ /* 0x000e620008000800 */
[----:B------:R-:W-:Y:S01]  /*00e0*/  MOV R21, RZ ;  /* 0x000000ff00157202 */ /* 0x000fe20000000f00 */
[----:B------:R-:W-:Y:S01]  /*00f0*/  IMAD R12, R2, UR10, R13 ;  /* 0x0000000a020c7c24 */ /* 0x000fe2000f8e020d */
[----:B------:R-:W-:Y:S01]  /*0100*/  UMOV UR5, 0x400 ;  /* 0x0000040000057882 */ /* 0x000fe20000000000 */
[----:B------:R-:W-:-:S03]  /*0110*/  UIADD3 UR4, UPT, UPT, UR10, 0xf, URZ ;  /* 0x0000000f0a047890 */ /* 0x000fc6000fffe0ff */
[----:B------:R-:W2:Y:S01]  /*0120*/  LDC R14, c[0x0][0x39c] ;  /* 0x0000e700ff0e7b82 */ /* 0x000ea20000000800 */
[----:B------:R-:W-:Y:S02]  /*0130*/  UIADD3 UR6, UPT, UPT, UR5, 0x400, URZ ;  /* 0x0000040005067890 */ /* 0x000fe4000fffe0ff */
[----:B------:R-:W-:Y:S01]  /*0140*/  USHF.R.U32.HI UR4, URZ, 0x4, UR4 ;  /* 0x00000004ff047899 */ /* 0x000fe20008011604 */
[----:B------:R-:W3:Y:S01]  /*0150*/  LDCU UR13, c[0x0][0x3a0] ;  /* 0x00007400ff0d77ac */ /* 0x000ee20008000800 */
[----:B------:R-:W4:Y:S01]  /*0160*/  LDCU UR12, c[0x0][0x398] ;  /* 0x00007300ff0c77ac */ /* 0x000f220008000800 */
[----:B-1----:R-:W-:Y:S01]  /*0170*/  IMAD R19, R0, UR11, R13 ;  /* 0x0000000b00137c24 */ /* 0x002fe2000f8e020d */
[----:B------:R-:W-:Y:S02]  /*0180*/  UIADD3 UR4, UPT, UPT, -UR4, URZ, URZ ;  /* 0x000000ff04047290 */ /* 0x000fe4000fffe1ff */
[----:B0-----:R-:W-:Y:S02]  /*0190*/  ULEA UR5, UR7, UR5, 0x18 ;  /* 0x0000000507057291 */ /* 0x001fe4000f8ec0ff */
[----:B------:R-:W-:Y:S01]  /*01a0*/  LEA R19, R4, R19, 0x4 ;  /* 0x0000001304137211 */ /* 0x000fe200078e20ff */
[----:B------:R-:W-:-:S03]  /*01b0*/  ULEA UR6, UR7, UR6, 0x18 ;  /* 0x0000000607067291 */ /* 0x000fc6000f8ec0ff */
[----:B------:R-:W-:-:S03]  /*01c0*/  LEA R16, R0, UR5, 0x6 ;  /* 0x0000000500107c11 */ /* 0x000fc6000f8e30ff */
[C---:B------:R-:W-:Y:S02]  /*01d0*/  LEA R17, R13.reuse, UR6, 0x2 ;  /* 0x000000060d117c11 */ /* 0x040fe4000f8e10ff */
[----:B------:R-:W-:Y:S02]  /*01e0*/  LEA R18, R13, R16, 0x2 ;  /* 0x000000100d127211 */ /* 0x000fe400078e10ff */
[----:B---34-:R-:W-:-:S07]  /*01f0*/  LEA R15, R0, R17, 0x6 ;  /* 0x00000011000f7211 */ /* 0x018fce00078e30ff */
.L_x_5:
[----:B------:R-:W-:Y:S01]  /*0200*/  ISETP.GE.AND P1, PT, R13, UR13, PT ;  /* 0x0000000d0d007c0c */ /* 0x000fe2000bf26270 */
[----:B------:R-:W-:Y:S01]  /*0210*/  HFMA2 R22, -RZ, RZ, 0, 0 ;  /* 0x00000000ff167431 */ /* 0x000fe200000001ff */
[----:B------:R-:W-:Y:S02]  /*0220*/  ISETP.GE.AND P0, PT, R0, UR13, PT ;  /* 0x0000000d00007c0c */ /* 0x000fe4000bf06270 */
[----:B------:R-:W-:Y:S02]  /*0230*/  ISETP.GE.OR P1, PT, R2, UR12, P1 ;  /* 0x0000000c02007c0c */ /* 0x000fe40008f26670 */
[----:B--2---:R-:W-:Y:S02]  /*0240*/  ISETP.GE.OR P0, PT, R3, R14, P0 ;  /* 0x0000000e0300720c */ /* 0x004fe40000706670 */
[----:B------:R-:W-:-:S09]  /*0250*/  MOV R29, RZ ;  /* 0x000000ff001d7202 */ /* 0x000fd20000000f00 */
[----:B------:R-:W0:Y:S08]  /*0260*/  @!P1 LDC.64 R6, c[0x0][0x380] ;  /* 0x0000e000ff069b82 */ /* 0x000e300000000a00 */
[----:B------:R-:W1:Y:S01]  /*0270*/  @!P0 LDC.64 R4, c[0x0][0x388] ;  /* 0x0000e200ff048b82 */ /* 0x000e620000000a00 */
[----:B0-----:R-:W-:-:S05]  /*0280*/  @!P1 IMAD.WIDE.U32 R6, R12, 0x4, R6 ;  /* 0x000000040c069825 */ /* 0x001fca00078e0006 */
[----:B------:R-:W2:Y:S01]  /*0290*/  @!P1 LDG.E R29, desc[UR8][R6.64] ;  /* 0x00000008061d9981 */ /* 0x000ea2000c1e1900 */
[----:B-1----:R-:W-:-:S05]  /*02a0*/  @!P0 IMAD.WIDE R24, R19, 0x4, R4 ;  /* 0x0000000413188825 */ /* 0x002fca00078e0204 */
[----:B------:R-:W3:Y:S01]  /*02b0*/  @!P0 LDG.E R22, desc[UR8][R24.64] ;  /* 0x0000000818168981 */ /* 0x000ee2000c1e1900 */
[----:B------:R-:W-:-:S04]  /*02c0*/  UIADD3 UR4, UPT, UPT, UR4, 0x1, URZ ;  /* 0x0000000104047890 */ /* 0x000fc8000fffe0ff */
[----:B------:R-:W-:Y:S01]  /*02d0*/  UISETP.NE.AND UP0, UPT, UR4, URZ, UPT ;  /* 0x000000ff0400728c */ /* 0x000fe2000bf05270 */
[----:B------:R-:W-:Y:S02]  /*02e0*/  IADD3 R0, PT, PT, R0, 0x10, RZ ;  /* 0x0000001000007810 */ /* 0x000fe40007ffe0ff */
[----:B------:R-:W-:Y:S02]  /*02f0*/  IADD3 R13, PT, PT, R13, 0x10, RZ ;  /* 0x000000100d0d7810 */ /* 0x000fe40007ffe0ff */
[----:B------:R-:W-:Y:S02]  /*0300*/  IADD3 R12, PT, PT, R12, 0x10, RZ ;  /* 0x000000100c0c7810 */ /* 0x000fe40007ffe0ff */
[----:B------:R-:W-:Y:S01]  /*0310*/  LEA R19, R14, R19, 0x4 ;  /* 0x000000130e137211 */ /* 0x000fe200078e20ff */
        /* <DEDUP_REMOVED lines=15> */
[----:B------:R-:W-:Y:S01]  /*0410*/  LDS R21, [R17+0x200] ;  /* 0x0002000011157984 */ /* 0x000fe20000000800 */
[----:B-1----:R-:W-:-:S04]  /*0420*/  FFMA R8, R29, R9, R8 ;  /* 0x000000091d087223 */ /* 0x002fc80000000008 */
[----:B--2---:R-:W-:-:S04]  /*0430*/  FFMA R27, R27, R10, R8 ;  /* 0x0000000a1b1b7223 */ /* 0x004fc80000000008 */
[----:B---3--:R-:W-:Y:S02]  /*0440*/  FFMA R27, R26, R11, R27 ;  /* 0x0000000b1a1b7223 */ /* 0x008fe4000000001b */
[----:B------:R-:W0:Y:S02]  /*0450*/  LDS.128 R8, [R16+0x20] ;  /* 0x0000200010087984 */ /* 0x000e240000000c00 */
[----:B----4-:R-:W-:-:S04]  /*0460*/  FFMA R23, R4, R23, R27 ;  /* 0x0000001704177223 */ /* 0x010fc8000000001b */
[----:B-----5:R-:W-:Y:S02]  /*0470*/  FFMA R20, R20, R5, R23 ;  /* 0x0000000514147223 */ /* 0x020fe40000000017 */
[----:B------:R-:W1:Y:S02]  /*0480*/  LDS R23, [R17+0x280] ;  /* 0x0002800011177984 */ /* 0x000e640000000800 */
[----:B------:R-:W-:Y:S02]  /*0490*/  FFMA R25, R25, R6, R20 ;  /* 0x0000000619197223 */ /* 0x000fe40000000014 */
[----:B------:R-:W2:Y:S02]  /*04a0*/  LDS R20, [R17+0x2c0] ;  /* 0x0002c00011147984 */ /* 0x000ea40000000800 */
[----:B------:R-:W-:Y:S02]  /*04b0*/  FFMA R27, R22, R7, R25 ;  /* 0x00000007161b7223 */ /* 0x000fe40000000019 */
[----:B------:R-:W-:Y:S04]  /*04c0*/  LDS R25, [R17+0x300] ;  /* 0x0003000011197984 */ /* 0x000fe80000000800 */
[----:B------:R-:W3:Y:S04]  /*04d0*/  LDS.128 R4, [R16+0x30] ;  /* 0x0000300010047984 */ /* 0x000ee80000000c00 */
[----:B------:R-:W4:Y:S01]  /*04e0*/  LDS R22, [R17+0x340] ;  /* 0x0003400011167984 */ /* 0x000f220000000800 */
[----:B0-----:R-:W-:-:S03]  /*04f0*/  FFMA R27, R8, R21, R27 ;  /* 0x00000015081b7223 */ /* 0x001fc6000000001b */
[----:B------:R-:W0:Y:S04]  /*0500*/  LDS R21, [R17+0x380] ;  /* 0x0003800011157984 */ /* 0x000e280000000800 */
[----:B------:R-:W5:Y:S01]  /*0510*/  LDS R8, [R17+0x3c0] ;  /* 0x0003c00011087984 */ /* 0x000f620000000800 */
[----:B------:R-:W-:-:S04]  /*0520*/  FFMA R24, R24, R9, R27 ;  /* 0x0000000918187223 */ /* 0x000fc8000000001b */
[----:B-1----:R-:W-:-:S04]  /*0530*/  FFMA R23, R23, R10, R24 ;  /* 0x0000000a17177223 */ /* 0x002fc80000000018 */
[----:B--2---:R-:W-:-:S04]  /*0540*/  FFMA R11, R20, R11, R23 ;  /* 0x0000000b140b7223 */ /* 0x004fc80000000017 */
[----:B---3--:R-:W-:-:S04]  /*0550*/  FFMA R11, R4, R25, R11 ;  /* 0x00000019040b7223 */ /* 0x008fc8000000000b */
[----:B----4-:R-:W-:-:S04]  /*0560*/  FFMA R22, R22, R5, R11 ;  /* 0x0000000516167223 */ /* 0x010fc8000000000b */
[----:B0-----:R-:W-:-:S04]  /*0570*/  FFMA R21, R21, R6, R22 ;  /* 0x0000000615157223 */ /* 0x001fc80000000016 */
[----:B-----5:R-:W-:Y:S01]  /*0580*/  FFMA R21, R8, R7, R21 ;  /* 0x0000000708157223 */ /* 0x020fe20000000015 */
[----:B------:R-:W-:Y:S06]  /*0590*/  BAR.SYNC.DEFER_BLOCKING 0x0 ;  /* 0x0000000000007b1d */ /* 0x000fec0000010000 */
[----:B------:R-:W-:Y:S05]  /*05a0*/  BRA.U UP0, `(.L_x_5) ;  /* 0xfffffffd00147547 */ /* 0x000fea000b83ffff */
.L_x_4:
        /* <DEDUP_REMOVED lines=9> */
.L_x_6:
        /* <DEDUP_REMOVED lines=12> */
.L_x_8:


//--------------------- .nv.shared._Z29tiled_matmul_kernel_optimizedPKfS0_Pfiii --------------------------
	.section	.nv.shared._Z29tiled_matmul_kernel_optimizedPKfS0_Pfiii,"aw",@nobits
	.sectionflags	@""
	.align	4
.nv.shared._Z29tiled_matmul_kernel_optimizedPKfS0_Pfiii:
	.zero		3072


//--------------------- .nv.shared.reserved.0     --------------------------
	.section	.nv.shared.reserved.0,"aw",@nobits
	.weak		__nv_reservedSMEM_offset_0_alias
	.size		__nv_reservedSMEM_offset_0_alias, 0, 64
	.other		__nv_reservedSMEM_offset_0_alias,@"STO_CUDA_RESERVED_SHARED STV_DEFAULT"
__nv_reservedSMEM_offset_0_alias:
	.zero		0
	.zero		64


//--------------------- .nv.shared._Z19tiled_matmul_kernelPKfS0_Pfiii --------------------------
	.section	.nv.shared._Z19tiled_matmul_kernelPKfS0_Pfiii,"aw",@nobits
	.sectionflags	@""
	.align	4
.nv.shared._Z19tiled_matmul_kernelPKfS0_Pfiii:
	.zero		3072


//--------------------- .nv.constant0._Z29tiled_matmul_kernel_optimizedPKfS0_Pfiii --------------------------
	.section	.nv.constant0._Z29tiled_matmul_kernel_optimizedPKfS0_Pfiii,"a",@progbits
	.sectionflags	@""
	.align	4
.nv.constant0._Z29tiled_matmul_kernel_optimizedPKfS0_Pfiii:
	.zero		932


//--------------------- .nv.constant0._Z19tiled_matmul_kernelPKfS0_Pfiii --------------------------
	.section	.nv.constant0._Z19tiled_matmul_kernelPKfS0_Pfiii,"a",@progbits
	.sectionflags	@""
	.align	4
.nv.constant0._Z19tiled_matmul_kernelPKfS0_Pfiii:
	.zero		932


//--------------------- SYMBOLS --------------------------

	.type		.nv.reservedSmem.offset0,@object
	.size		.nv.reservedSmem.offset0,0x4
	.type		.nv.reservedSmem.cap,@object
	.size		.nv.reservedSmem.cap,0x4
